	.target	sm_90a

	.elftype	@"ET_EXEC"


//--------------------- .note.nv.tkinfo           --------------------------
	.section	.note.nv.tkinfo,"",@"SHT_NOTE"
	.sectionflags	@"SHF_NOTE_NV_TKINFO"
	.tkinfo
        /*0018*/ 	.word	0x00000002
        /*0030*/ 	.string	""
        /*0030*/ 	.string	"ptxas"
        /*0030*/ 	.string	"Cuda compilation tools, release 13.0, V13.0.88"
        /*0030*/ 	.string	"Build cuda_13.0.r13.0/compiler.36424714_0"
        /*0030*/ 	.string	"-arch sm_90a -m 64 "



//--------------------- .note.nv.cuinfo           --------------------------
	.section	.note.nv.cuinfo,"",@"SHT_NOTE"
	.sectionflags	@"SHF_NOTE_NV_CUINFO"
        /*0018*/ 	.short	0x0002
        /*001a*/ 	.short	0x005a
        /*001c*/ 	.short	0x0082
	.zero		2


//--------------------- .nv.info                  --------------------------
	.section	.nv.info,"",@"SHT_CUDA_INFO"
	.align	4


	//----- nvinfo : EIATTR_REGCOUNT
	.align		4
        /*0000*/ 	.byte	0x04, 0x2f
        /*0002*/ 	.short	(.L_15 - .L_14)
	.align		4
.L_14:
        /*0004*/ 	.word	index@(_ZN7cutlass13device_kernelINS_4gemm6kernel13GemmUniversalIN4cute5tupleIJiiiiEEENS1_10collective13CollectiveMmaINS1_34MainloopSm90TmaGmmaWarpSpecializedILi4ENS5_IJNS4_1CILi2EEESB_NSA_ILi1EEEEEENS1_35KernelTmaWarpSpecializedCooperativeEEENS5_IJNSA_ILi128EEENSA_ILi256EEENSA_ILi64EEEEEENS_10bfloat16_tENS5_IJlSC_lEEESK_SL_NS4_8TiledMMAINS4_8MMA_AtomIJNS4_4SM904GMMA28MMA_64x256x16_F32BF16BF16_SSILNSP_5MajorE0ELSR_0ELNSP_7ScaleInE1ELSS_1EEEEEENS4_6LayoutINS5_IJSB_SC_SC_EEENS5_IJSC_NSA_ILi0EEESX_EEEEENS5_IJNS4_10UnderscoreES10_S10_EEEEENS4_23SM90_TMA_LOAD_MULTICASTENS4_14ComposedLayoutINS4_7SwizzleILi3ELi4ELi3EEENS4_18smem_ptr_flag_bitsILi16EEENSV_INS5_IJNSA_ILi8EEESI_EEENS5_IJSI_SC_EEEEEEEvNS4_8identityES13_S1D_vS1E_EENS_8epilogue10collective6detail29Sm90TmaWarpSpecializedAdapterINS1H_15DefaultEpilogueISK_SL_SL_NS1G_6thread17LinearCombinationISK_Li1EffLNS1L_9ScaleType4KindE0ELNS_15FloatRoundStyleE2ESK_EENS1_15EpilogueDefaultEEEEEvvEEEEvNT_6ParamsE)
        /*0008*/ 	.word	0x000000a8


	//----- nvinfo : EIATTR_FRAME_SIZE
	.align		4
.L_15:
        /*000c*/ 	.byte	0x04, 0x11
        /*000e*/ 	.short	(.L_17 - .L_16)
	.align		4
.L_16:
        /*0010*/ 	.word	index@(_ZN7cutlass13device_kernelINS_4gemm6kernel13GemmUniversalIN4cute5tupleIJiiiiEEENS1_10collective13CollectiveMmaINS1_34MainloopSm90TmaGmmaWarpSpecializedILi4ENS5_IJNS4_1CILi2EEESB_NSA_ILi1EEEEEENS1_35KernelTmaWarpSpecializedCooperativeEEENS5_IJNSA_ILi128EEENSA_ILi256EEENSA_ILi64EEEEEENS_10bfloat16_tENS5_IJlSC_lEEESK_SL_NS4_8TiledMMAINS4_8MMA_AtomIJNS4_4SM904GMMA28MMA_64x256x16_F32BF16BF16_SSILNSP_5MajorE0ELSR_0ELNSP_7ScaleInE1ELSS_1EEEEEENS4_6LayoutINS5_IJSB_SC_SC_EEENS5_IJSC_NSA_ILi0EEESX_EEEEENS5_IJNS4_10UnderscoreES10_S10_EEEEENS4_23SM90_TMA_LOAD_MULTICASTENS4_14ComposedLayoutINS4_7SwizzleILi3ELi4ELi3EEENS4_18smem_ptr_flag_bitsILi16EEENSV_INS5_IJNSA_ILi8EEESI_EEENS5_IJSI_SC_EEEEEEEvNS4_8identityES13_S1D_vS1E_EENS_8epilogue10collective6detail29Sm90TmaWarpSpecializedAdapterINS1H_15DefaultEpilogueISK_SL_SL_NS1G_6thread17LinearCombinationISK_Li1EffLNS1L_9ScaleType4KindE0ELNS_15FloatRoundStyleE2ESK_EENS1_15EpilogueDefaultEEEEEvvEEEEvNT_6ParamsE)
        /*0014*/ 	.word	0x00000000


	//----- nvinfo : EIATTR_MIN_STACK_SIZE
	.align		4
.L_17:
        /*0018*/ 	.byte	0x04, 0x12
        /*001a*/ 	.short	(.L_19 - .L_18)
	.align		4
.L_18:
        /*001c*/ 	.word	index@(_ZN7cutlass13device_kernelINS_4gemm6kernel13GemmUniversalIN4cute5tupleIJiiiiEEENS1_10collective13CollectiveMmaINS1_34MainloopSm90TmaGmmaWarpSpecializedILi4ENS5_IJNS4_1CILi2EEESB_NSA_ILi1EEEEEENS1_35KernelTmaWarpSpecializedCooperativeEEENS5_IJNSA_ILi128EEENSA_ILi256EEENSA_ILi64EEEEEENS_10bfloat16_tENS5_IJlSC_lEEESK_SL_NS4_8TiledMMAINS4_8MMA_AtomIJNS4_4SM904GMMA28MMA_64x256x16_F32BF16BF16_SSILNSP_5MajorE0ELSR_0ELNSP_7ScaleInE1ELSS_1EEEEEENS4_6LayoutINS5_IJSB_SC_SC_EEENS5_IJSC_NSA_ILi0EEESX_EEEEENS5_IJNS4_10UnderscoreES10_S10_EEEEENS4_23SM90_TMA_LOAD_MULTICASTENS4_14ComposedLayoutINS4_7SwizzleILi3ELi4ELi3EEENS4_18smem_ptr_flag_bitsILi16EEENSV_INS5_IJNSA_ILi8EEESI_EEENS5_IJSI_SC_EEEEEEEvNS4_8identityES13_S1D_vS1E_EENS_8epilogue10collective6detail29Sm90TmaWarpSpecializedAdapterINS1H_15DefaultEpilogueISK_SL_SL_NS1G_6thread17LinearCombinationISK_Li1EffLNS1L_9ScaleType4KindE0ELNS_15FloatRoundStyleE2ESK_EENS1_15EpilogueDefaultEEEEEvvEEEEvNT_6ParamsE)
        /*0020*/ 	.word	0x00000000
.L_19:


//--------------------- .nv.compat                --------------------------
	.section	.nv.compat,"",@"SHT_CUDA_COMPAT_INFO"
	.align	4
        /*0000*/ 	.byte	0x02, 0x09, 0x01, 0x00, 0x02, 0x02, 0x04, 0x00, 0x02, 0x05, 0x05, 0x00, 0x03, 0x07, 0x01, 0x01
        /*0010*/ 	.byte	0x02, 0x03, 0x01, 0x00, 0x02, 0x06, 0x01, 0x00, 0x04, 0x0b, 0x08, 0x00, 0x00, 0x00, 0x00, 0x00
        /*0020*/ 	.byte	0x00, 0x00, 0x00, 0x00


//--------------------- .nv.info._ZN7cutlass13device_kernelINS_4gemm6kernel13GemmUniversalIN4cute5tupleIJiiiiEEENS1_10collective13CollectiveMmaINS1_34MainloopSm90TmaGmmaWarpSpecializedILi4ENS5_IJNS4_1CILi2EEESB_NSA_ILi1EEEEEENS1_35KernelTmaWarpSpecializedCooperativeEEENS5_IJNSA_ILi128EEENSA_ILi256EEENSA_ILi64EEEEEENS_10bfloat16_tENS5_IJlSC_lEEESK_SL_NS4_8TiledMMAINS4_8MMA_AtomIJNS4_4SM904GMMA28MMA_64x256x16_F32BF16BF16_SSILNSP_5MajorE0ELSR_0ELNSP_7ScaleInE1ELSS_1EEEEEENS4_6LayoutINS5_IJSB_SC_SC_EEENS5_IJSC_NSA_ILi0EEESX_EEEEENS5_IJNS4_10UnderscoreES10_S10_EEEEENS4_23SM90_TMA_LOAD_MULTICASTENS4_14ComposedLayoutINS4_7SwizzleILi3ELi4ELi3EEENS4_18smem_ptr_flag_bitsILi16EEENSV_INS5_IJNSA_ILi8EEESI_EEENS5_IJSI_SC_EEEEEEEvNS4_8identityES13_S1D_vS1E_EENS_8epilogue10collective6detail29Sm90TmaWarpSpecializedAdapterINS1H_15DefaultEpilogueISK_SL_SL_NS1G_6thread17LinearCombinationISK_Li1EffLNS1L_9ScaleType4KindE0ELNS_15FloatRoundStyleE2ESK_EENS1_15EpilogueDefaultEEEEEvvEEEEvNT_6ParamsE --------------------------
	.section	.nv.info._ZN7cutlass13device_kernelINS_4gemm6kernel13GemmUniversalIN4cute5tupleIJiiiiEEENS1_10collective13CollectiveMmaINS1_34MainloopSm90TmaGmmaWarpSpecializedILi4ENS5_IJNS4_1CILi2EEESB_NSA_ILi1EEEEEENS1_35KernelTmaWarpSpecializedCooperativeEEENS5_IJNSA_ILi128EEENSA_ILi256EEENSA_ILi64EEEEEENS_10bfloat16_tENS5_IJlSC_lEEESK_SL_NS4_8TiledMMAINS4_8MMA_AtomIJNS4_4SM904GMMA28MMA_64x256x16_F32BF16BF16_SSILNSP_5MajorE0ELSR_0ELNSP_7ScaleInE1ELSS_1EEEEEENS4_6LayoutINS5_IJSB_SC_SC_EEENS5_IJSC_NSA_ILi0EEESX_EEEEENS5_IJNS4_10UnderscoreES10_S10_EEEEENS4_23SM90_TMA_LOAD_MULTICASTENS4_14ComposedLayoutINS4_7SwizzleILi3ELi4ELi3EEENS4_18smem_ptr_flag_bitsILi16EEENSV_INS5_IJNSA_ILi8EEESI_EEENS5_IJSI_SC_EEEEEEEvNS4_8identityES13_S1D_vS1E_EENS_8epilogue10collective6detail29Sm90TmaWarpSpecializedAdapterINS1H_15DefaultEpilogueISK_SL_SL_NS1G_6thread17LinearCombinationISK_Li1EffLNS1L_9ScaleType4KindE0ELNS_15FloatRoundStyleE2ESK_EENS1_15EpilogueDefaultEEEEEvvEEEEvNT_6ParamsE,"",@"SHT_CUDA_INFO"
	.sectionflags	@""
	.align	4


	//----- nvinfo : EIATTR_CUDA_API_VERSION
	.align		4
        /*0000*/ 	.byte	0x04, 0x37
        /*0002*/ 	.short	(.L_21 - .L_20)
.L_20:
        /*0004*/ 	.word	0x00000082


	//----- nvinfo : EIATTR_KPARAM_INFO
	.align		4
.L_21:
        /*0008*/ 	.byte	0x04, 0x17
        /*000a*/ 	.short	(.L_23 - .L_22)
.L_22:
        /*000c*/ 	.word	0x00000000
        /*0010*/ 	.short	0x0000
        /*0012*/ 	.short	0x0070
        /*0014*/ 	.byte	0x00, 0xf0, 0x01, 0x10


	//----- nvinfo : EIATTR_SPARSE_MMA_MASK
	.align		4
.L_23:
        /*0018*/ 	.byte	0x03, 0x50
        /*001a*/ 	.short	0x0000


	//----- nvinfo : EIATTR_MAXREG_COUNT
	.align		4
        /*001c*/ 	.byte	0x03, 0x1b
        /*001e*/ 	.short	0x00a8


	//----- nvinfo : EIATTR_NUM_BARRIERS
	.align		4
        /*0020*/ 	.byte	0x02, 0x4c
        /*0022*/ 	.byte	0x01
	.zero		1


	//----- nvinfo : EIATTR_EXTERNS
	.align		4
        /*0024*/ 	.byte	0x04, 0x0f
        /*0026*/ 	.short	(.L_25 - .L_24)


	//   ....[0]....
	.align		4
.L_24:
        /*0028*/ 	.word	index@(__assertfail)


	//----- nvinfo : EIATTR_MERCURY_ISA_VERSION
	.align		4
.L_25:
        /*002c*/ 	.byte	0x03, 0x5f
        /*002e*/ 	.short	0x0101


	//----- nvinfo : EIATTR_INT_WARP_WIDE_INSTR_OFFSETS
	.align		4
        /*0030*/ 	.byte	0x04, 0x31
        /*0032*/ 	.short	(.L_27 - .L_26)


	//   ....[0]....
.L_26:
        /*0034*/ 	.word	0x00000480


	//   ....[1]....
        /*0038*/ 	.word	0x000004b0


	//   ....[2]....
        /*003c*/ 	.word	0x00000670


	//   ....[3]....
        /*0040*/ 	.word	0x00001d30


	//----- nvinfo : EIATTR_COOP_GROUP_MASK_REGIDS
	.align		4
.L_27:
        /*0044*/ 	.byte	0x04, 0x29
        /*0046*/ 	.short	(.L_29 - .L_28)


	//   ....[0]....
.L_28:
        /*0048*/ 	.word	0xffffffff


	//   ....[1]....
        /*004c*/ 	.word	0xffffffff


	//   ....[2]....
        /*0050*/ 	.word	0xffffffff


	//   ....[3]....
        /*0054*/ 	.word	0xffffffff


	//   ....[4]....
        /*0058*/ 	.word	0xffffffff


	//   ....[5]....
        /*005c*/ 	.word	0xffffffff


	//----- nvinfo : EIATTR_COOP_GROUP_INSTR_OFFSETS
	.align		4
.L_29:
        /*0060*/ 	.byte	0x04, 0x28
        /*0062*/ 	.short	(.L_31 - .L_30)


	//   ....[0]....
.L_30:
        /*0064*/ 	.word	0x00000060


	//   ....[1]....
        /*0068*/ 	.word	0x00000070


	//   ....[2]....
        /*006c*/ 	.word	0x00000130


	//   ....[3]....
        /*0070*/ 	.word	0x000002d0


	//   ....[4]....
        /*0074*/ 	.word	0x000007f0


	//   ....[5]....
        /*0078*/ 	.word	0x00001240


	//----- nvinfo : EIATTR_REG_RECONFIG
	.align		4
.L_31:
        /*007c*/ 	.byte	0x01, 0x54
	.zero		2


	//----- nvinfo : EIATTR_SYSCALL_OFFSETS
	.align		4
        /*0080*/ 	.byte	0x04, 0x46
        /*0082*/ 	.short	(.L_33 - .L_32)


	//   ....[0]....
.L_32:
        /*0084*/ 	.word	0x00001400


	//----- nvinfo : EIATTR_MBARRIER_INSTR_OFFSETS
	.align		4
.L_33:
        /*0088*/ 	.byte	0x04, 0x39
        /*008a*/ 	.short	(.L_35 - .L_34)


	//   ....[0]....
.L_34:
        /*008c*/ 	.word	0x00000230
        /*0090*/ 	.word	0x000000ff
        /*0094*/ 	.word	0x00000000
        /*0098*/ 	.short	0x0100
        /*009a*/ 	.byte	0x08
	.zero		1


	//   ....[1]....
        /*009c*/ 	.word	0x00000240
        /*00a0*/ 	.word	0x000000ff
        /*00a4*/ 	.word	0x00000020
        /*00a8*/ 	.short	0x0100
        /*00aa*/ 	.byte	0x08
	.zero		1


	//   ....[2]....
        /*00ac*/ 	.word	0x00000250
        /*00b0*/ 	.word	0x000000ff
        /*00b4*/ 	.word	0x00000008
        /*00b8*/ 	.short	0x0100
        /*00ba*/ 	.byte	0x08
	.zero		1


	//   ....[3]....
        /*00bc*/ 	.word	0x00000260
        /*00c0*/ 	.word	0x000000ff
        /*00c4*/ 	.word	0x00000028
        /*00c8*/ 	.short	0x0100
        /*00ca*/ 	.byte	0x08
	.zero		1


	//   ....[4]....
        /*00cc*/ 	.word	0x00000270
        /*00d0*/ 	.word	0x000000ff
        /*00d4*/ 	.word	0x00000010
        /*00d8*/ 	.short	0x0100
        /*00da*/ 	.byte	0x08
	.zero		1


	//   ....[5]....
        /*00dc*/ 	.word	0x00000280
        /*00e0*/ 	.word	0x000000ff
        /*00e4*/ 	.word	0x00000030
        /*00e8*/ 	.short	0x0100
        /*00ea*/ 	.byte	0x08
	.zero		1


	//   ....[6]....
        /*00ec*/ 	.word	0x00000290
        /*00f0*/ 	.word	0x000000ff
        /*00f4*/ 	.word	0x00000018
        /*00f8*/ 	.short	0x0100
        /*00fa*/ 	.byte	0x08
	.zero		1


	//   ....[7]....
        /*00fc*/ 	.word	0x000002a0
        /*0100*/ 	.word	0x000000ff
        /*0104*/ 	.word	0x00000038
        /*0108*/ 	.short	0x0100
        /*010a*/ 	.byte	0x08
	.zero		1


	//   ....[8]....
        /*010c*/ 	.word	0x000006f0
        /*0110*/ 	.word	0x000000ff
        /*0114*/ 	.word	0x00000050
        /*0118*/ 	.short	0x0100
        /*011a*/ 	.byte	0x06
	.zero		1


	//   ....[9]....
        /*011c*/ 	.word	0x00000780
        /*0120*/ 	.word	0x000000ff
        /*0124*/ 	.word	0x00000058
        /*0128*/ 	.short	0x0100
        /*012a*/ 	.byte	0x06
	.zero		1


	//   ....[10]....
        /*012c*/ 	.word	0x000014c0
        /*0130*/ 	.word	0x00000003
        /*0134*/ 	.word	0x00000000
        /*0138*/ 	.short	0x010a
        /*013a*/ 	.byte	0x3f
	.zero		1


	//   ....[11]....
        /*013c*/ 	.word	0x00001500
        /*0140*/ 	.word	0x00000003
        /*0144*/ 	.word	0x00000000
        /*0148*/ 	.short	0x010a
        /*014a*/ 	.byte	0x3f
	.zero		1


	//   ....[12]....
        /*014c*/ 	.word	0x00001900
        /*0150*/ 	.word	0x00000005
        /*0154*/ 	.word	0x00000000
        /*0158*/ 	.short	0x010a
        /*015a*/ 	.byte	0x3f
	.zero		1


	//   ....[13]....
        /*015c*/ 	.word	0x00001940
        /*0160*/ 	.word	0x00000005
        /*0164*/ 	.word	0x00000000
        /*0168*/ 	.short	0x010a
        /*016a*/ 	.byte	0x3f
	.zero		1


	//   ....[14]....
        /*016c*/ 	.word	0x00001bd0
        /*0170*/ 	.word	0x00000005
        /*0174*/ 	.word	0x00000000
        /*0178*/ 	.short	0x0101
        /*017a*/ 	.byte	0x3f
	.zero		1


	//   ....[15]....
        /*017c*/ 	.word	0x00001db0
        /*0180*/ 	.word	0x00000003
        /*0184*/ 	.word	0x00000000
        /*0188*/ 	.short	0x0101
        /*018a*/ 	.byte	0x3f
	.zero		1


	//   ....[16]....
        /*018c*/ 	.word	0x0000ac90
        /*0190*/ 	.word	0x00000016
        /*0194*/ 	.word	0x00000020
        /*0198*/ 	.short	0x010a
        /*019a*/ 	.byte	0x3f
	.zero		1


	//   ....[17]....
        /*019c*/ 	.word	0x0000b070
        /*01a0*/ 	.word	0x00000004
        /*01a4*/ 	.word	0x00000058
        /*01a8*/ 	.short	0x0101
        /*01aa*/ 	.byte	0x3f
	.zero		1


	//   ....[18]....
        /*01ac*/ 	.word	0x0000b780
        /*01b0*/ 	.word	0x00000005
        /*01b4*/ 	.word	0x00000000
        /*01b8*/ 	.short	0x010a
        /*01ba*/ 	.byte	0x3f
	.zero		1


	//   ....[19]....
        /*01bc*/ 	.word	0x0000b800
        /*01c0*/ 	.word	0x00000007
        /*01c4*/ 	.word	0x00000000
        /*01c8*/ 	.short	0x010a
        /*01ca*/ 	.byte	0x3f
	.zero		1


	//   ....[20]....
        /*01cc*/ 	.word	0x0000b890
        /*01d0*/ 	.word	0x00000006
        /*01d4*/ 	.word	0x00000000
        /*01d8*/ 	.short	0x010a
        /*01da*/ 	.byte	0x3f
	.zero		1


	//   ....[21]....
        /*01dc*/ 	.word	0x0000b920
        /*01e0*/ 	.word	0x00000003
        /*01e4*/ 	.word	0x00000000
        /*01e8*/ 	.short	0x010a
        /*01ea*/ 	.byte	0x3f
	.zero		1


	//   ....[22]....
        /*01ec*/ 	.word	0x0000b980
        /*01f0*/ 	.word	0x00000003
        /*01f4*/ 	.word	0x00000000
        /*01f8*/ 	.short	0x010a
        /*01fa*/ 	.byte	0x3f
	.zero		1


	//   ....[23]....
        /*01fc*/ 	.word	0x0000b9d0
        /*0200*/ 	.word	0x00000005
        /*0204*/ 	.word	0x00000000
        /*0208*/ 	.short	0x010a
        /*020a*/ 	.byte	0x3f
	.zero		1


	//   ....[24]....
        /*020c*/ 	.word	0x0000baa0
        /*0210*/ 	.word	0x00000016
        /*0214*/ 	.word	0x00000020
        /*0218*/ 	.short	0x010a
        /*021a*/ 	.byte	0x3f
	.zero		1


	//   ....[25]....
        /*021c*/ 	.word	0x0000bb70
        /*0220*/ 	.word	0x00000005
        /*0224*/ 	.word	0x00000000
        /*0228*/ 	.short	0x010a
        /*022a*/ 	.byte	0x3f
	.zero		1


	//   ....[26]....
        /*022c*/ 	.word	0x0000bbc0
        /*0230*/ 	.word	0x00000007
        /*0234*/ 	.word	0x00000000
        /*0238*/ 	.short	0x010a
        /*023a*/ 	.byte	0x3f
	.zero		1


	//   ....[27]....
        /*023c*/ 	.word	0x0000bc10
        /*0240*/ 	.word	0x00000006
        /*0244*/ 	.word	0x00000000
        /*0248*/ 	.short	0x010a
        /*024a*/ 	.byte	0x3f
	.zero		1


	//----- nvinfo : EIATTR_NUM_MBARRIERS
	.align		4
.L_35:
        /*024c*/ 	.byte	0x03, 0x38
        /*024e*/ 	.short	0x000a


	//----- nvinfo : EIATTR_EXIT_INSTR_OFFSETS
	.align		4
        /*0250*/ 	.byte	0x04, 0x1c
        /*0252*/ 	.short	(.L_37 - .L_36)


	//   ....[0]....
.L_36:
        /*0254*/ 	.word	0x00000950


	//   ....[1]....
        /*0258*/ 	.word	0x00001170


	//   ....[2]....
        /*025c*/ 	.word	0x0000a2c0


	//   ....[3]....
        /*0260*/ 	.word	0x0000a820


	//   ....[4]....
        /*0264*/ 	.word	0x0000b970


	//----- nvinfo : EIATTR_MAX_THREADS
	.align		4
.L_37:
        /*0268*/ 	.byte	0x04, 0x05
        /*026a*/ 	.short	(.L_39 - .L_38)
.L_38:
        /*026c*/ 	.word	0x00000180
        /*0270*/ 	.word	0x00000001
        /*0274*/ 	.word	0x00000001


	//----- nvinfo : EIATTR_CRS_STACK_SIZE
	.align		4
.L_39:
        /*0278*/ 	.byte	0x04, 0x1e
        /*027a*/ 	.short	(.L_41 - .L_40)
.L_40:
        /*027c*/ 	.word	0x00000000


	//----- nvinfo : EIATTR_CBANK_PARAM_SIZE
	.align		4
.L_41:
        /*0280*/ 	.byte	0x03, 0x19
        /*0282*/ 	.short	0x0470


	//----- nvinfo : EIATTR_PARAM_CBANK
	.align		4
        /*0284*/ 	.byte	0x04, 0x0a
        /*0286*/ 	.short	(.L_43 - .L_42)
	.align		4
.L_42:
        /*0288*/ 	.word	index@(.nv.constant0._ZN7cutlass13device_kernelINS_4gemm6kernel13GemmUniversalIN4cute5tupleIJiiiiEEENS1_10collective13CollectiveMmaINS1_34MainloopSm90TmaGmmaWarpSpecializedILi4ENS5_IJNS4_1CILi2EEESB_NSA_ILi1EEEEEENS1_35KernelTmaWarpSpecializedCooperativeEEENS5_IJNSA_ILi128EEENSA_ILi256EEENSA_ILi64EEEEEENS_10bfloat16_tENS5_IJlSC_lEEESK_SL_NS4_8TiledMMAINS4_8MMA_AtomIJNS4_4SM904GMMA28MMA_64x256x16_F32BF16BF16_SSILNSP_5MajorE0ELSR_0ELNSP_7ScaleInE1ELSS_1EEEEEENS4_6LayoutINS5_IJSB_SC_SC_EEENS5_IJSC_NSA_ILi0EEESX_EEEEENS5_IJNS4_10UnderscoreES10_S10_EEEEENS4_23SM90_TMA_LOAD_MULTICASTENS4_14ComposedLayoutINS4_7SwizzleILi3ELi4ELi3EEENS4_18smem_ptr_flag_bitsILi16EEENSV_INS5_IJNSA_ILi8EEESI_EEENS5_IJSI_SC_EEEEEEEvNS4_8identityES13_S1D_vS1E_EENS_8epilogue10collective6detail29Sm90TmaWarpSpecializedAdapterINS1H_15DefaultEpilogueISK_SL_SL_NS1G_6thread17LinearCombinationISK_Li1EffLNS1L_9ScaleType4KindE0ELNS_15FloatRoundStyleE2ESK_EENS1_15EpilogueDefaultEEEEEvvEEEEvNT_6ParamsE)
        /*028c*/ 	.short	0x0210
        /*028e*/ 	.short	0x0470


	//----- nvinfo : EIATTR_SW_WAR
	.align		4
.L_43:
        /*0290*/ 	.byte	0x04, 0x36
        /*0292*/ 	.short	(.L_45 - .L_44)
.L_44:
        /*0294*/ 	.word	0x00000008
.L_45:


//--------------------- .nv.callgraph             --------------------------
	.section	.nv.callgraph,"",@"SHT_CUDA_CALLGRAPH"
	.align	4
	.sectionentsize	8
	.align		4
        /*0000*/ 	.word	0x00000000
	.align		4
        /*0004*/ 	.word	0xffffffff
	.align		4
        /*0008*/ 	.word	index@(_ZN7cutlass13device_kernelINS_4gemm6kernel13GemmUniversalIN4cute5tupleIJiiiiEEENS1_10collective13CollectiveMmaINS1_34MainloopSm90TmaGmmaWarpSpecializedILi4ENS5_IJNS4_1CILi2EEESB_NSA_ILi1EEEEEENS1_35KernelTmaWarpSpecializedCooperativeEEENS5_IJNSA_ILi128EEENSA_ILi256EEENSA_ILi64EEEEEENS_10bfloat16_tENS5_IJlSC_lEEESK_SL_NS4_8TiledMMAINS4_8MMA_AtomIJNS4_4SM904GMMA28MMA_64x256x16_F32BF16BF16_SSILNSP_5MajorE0ELSR_0ELNSP_7ScaleInE1ELSS_1EEEEEENS4_6LayoutINS5_IJSB_SC_SC_EEENS5_IJSC_NSA_ILi0EEESX_EEEEENS5_IJNS4_10UnderscoreES10_S10_EEEEENS4_23SM90_TMA_LOAD_MULTICASTENS4_14ComposedLayoutINS4_7SwizzleILi3ELi4ELi3EEENS4_18smem_ptr_flag_bitsILi16EEENSV_INS5_IJNSA_ILi8EEESI_EEENS5_IJSI_SC_EEEEEEEvNS4_8identityES13_S1D_vS1E_EENS_8epilogue10collective6detail29Sm90TmaWarpSpecializedAdapterINS1H_15DefaultEpilogueISK_SL_SL_NS1G_6thread17LinearCombinationISK_Li1EffLNS1L_9ScaleType4KindE0ELNS_15FloatRoundStyleE2ESK_EENS1_15EpilogueDefaultEEEEEvvEEEEvNT_6ParamsE)
	.align		4
        /*000c*/ 	.word	index@(__assertfail)
	.align		4
        /*0010*/ 	.word	0x00000000
	.align		4
        /*0014*/ 	.word	0xfffffffe
	.align		4
        /*0018*/ 	.word	0x00000000
	.align		4
        /*001c*/ 	.word	0xfffffffd
	.align		4
        /*0020*/ 	.word	0x00000000
	.align		4
        /*0024*/ 	.word	0xfffffffc


//--------------------- .nv.constant4             --------------------------
	.section	.nv.constant4,"a",@progbits
	.align	8
	.align		8
.nv.constant4:
        /*0000*/ 	.dword	__assertfail
	.align		8
        /*0008*/ 	.dword	__unnamed_1
	.align		8
        /*0010*/ 	.dword	_ZN39_INTERNAL_09afd3f9_4_k_cu_01e1160a_37114cuda3std3__45__cpo5beginE
	.align		8
        /*0018*/ 	.dword	_ZN39_INTERNAL_09afd3f9_4_k_cu_01e1160a_37114cuda3std3__45__cpo3endE
	.align		8
        /*0020*/ 	.dword	_ZN39_INTERNAL_09afd3f9_4_k_cu_01e1160a_37114cuda3std3__45__cpo6cbeginE
	.align		8
        /*0028*/ 	.dword	_ZN39_INTERNAL_09afd3f9_4_k_cu_01e1160a_37114cuda3std3__45__cpo4cendE
	.align		8
        /*0030*/ 	.dword	_ZN39_INTERNAL_09afd3f9_4_k_cu_01e1160a_37114cuda3std3__441_GLOBAL__N__09afd3f9_4_k_cu_01e1160a_37116ignoreE
	.align		8
        /*0038*/ 	.dword	_ZN39_INTERNAL_09afd3f9_4_k_cu_01e1160a_37114cuda3std3__419piecewise_constructE
	.align		8
        /*0040*/ 	.dword	_ZN39_INTERNAL_09afd3f9_4_k_cu_01e1160a_37114cuda3std3__48in_placeE
	.align		8
        /*0048*/ 	.dword	_ZN39_INTERNAL_09afd3f9_4_k_cu_01e1160a_37114cuda3std6ranges3__45__cpo4swapE
	.align		8
        /*0050*/ 	.dword	_ZN39_INTERNAL_09afd3f9_4_k_cu_01e1160a_37114cuda3std6ranges3__45__cpo9iter_moveE
	.align		8
        /*0058*/ 	.dword	_ZN39_INTERNAL_09afd3f9_4_k_cu_01e1160a_37114cute7productE
	.align		8
        /*0060*/ 	.dword	_ZN39_INTERNAL_09afd3f9_4_k_cu_01e1160a_37114cute1_E
	.align		8
        /*0068*/ 	.dword	$str$22
	.align		8
        /*0070*/ 	.dword	$str$23


//--------------------- .text._ZN7cutlass13device_kernelINS_4gemm6kernel13GemmUniversalIN4cute5tupleIJiiiiEEENS1_10collective13CollectiveMmaINS1_34MainloopSm90TmaGmmaWarpSpecializedILi4ENS5_IJNS4_1CILi2EEESB_NSA_ILi1EEEEEENS1_35KernelTmaWarpSpecializedCooperativeEEENS5_IJNSA_ILi128EEENSA_ILi256EEENSA_ILi64EEEEEENS_10bfloat16_tENS5_IJlSC_lEEESK_SL_NS4_8TiledMMAINS4_8MMA_AtomIJNS4_4SM904GMMA28MMA_64x256x16_F32BF16BF16_SSILNSP_5MajorE0ELSR_0ELNSP_7ScaleInE1ELSS_1EEEEEENS4_6LayoutINS5_IJSB_SC_SC_EEENS5_IJSC_NSA_ILi0EEESX_EEEEENS5_IJNS4_10UnderscoreES10_S10_EEEEENS4_23SM90_TMA_LOAD_MULTICASTENS4_14ComposedLayoutINS4_7SwizzleILi3ELi4ELi3EEENS4_18smem_ptr_flag_bitsILi16EEENSV_INS5_IJNSA_ILi8EEESI_EEENS5_IJSI_SC_EEEEEEEvNS4_8identityES13_S1D_vS1E_EENS_8epilogue10collective6detail29Sm90TmaWarpSpecializedAdapterINS1H_15DefaultEpilogueISK_SL_SL_NS1G_6thread17LinearCombinationISK_Li1EffLNS1L_9ScaleType4KindE0ELNS_15FloatRoundStyleE2ESK_EENS1_15EpilogueDefaultEEEEEvvEEEEvNT_6ParamsE --------------------------
	.section	.text._ZN7cutlass13device_kernelINS_4gemm6kernel13GemmUniversalIN4cute5tupleIJiiiiEEENS1_10collective13CollectiveMmaINS1_34MainloopSm90TmaGmmaWarpSpecializedILi4ENS5_IJNS4_1CILi2EEESB_NSA_ILi1EEEEEENS1_35KernelTmaWarpSpecializedCooperativeEEENS5_IJNSA_ILi128EEENSA_ILi256EEENSA_ILi64EEEEEENS_10bfloat16_tENS5_IJlSC_lEEESK_SL_NS4_8TiledMMAINS4_8MMA_AtomIJNS4_4SM904GMMA28MMA_64x256x16_F32BF16BF16_SSILNSP_5MajorE0ELSR_0ELNSP_7ScaleInE1ELSS_1EEEEEENS4_6LayoutINS5_IJSB_SC_SC_EEENS5_IJSC_NSA_ILi0EEESX_EEEEENS5_IJNS4_10UnderscoreES10_S10_EEEEENS4_23SM90_TMA_LOAD_MULTICASTENS4_14ComposedLayoutINS4_7SwizzleILi3ELi4ELi3EEENS4_18smem_ptr_flag_bitsILi16EEENSV_INS5_IJNSA_ILi8EEESI_EEENS5_IJSI_SC_EEEEEEEvNS4_8identityES13_S1D_vS1E_EENS_8epilogue10collective6detail29Sm90TmaWarpSpecializedAdapterINS1H_15DefaultEpilogueISK_SL_SL_NS1G_6thread17LinearCombinationISK_Li1EffLNS1L_9ScaleType4KindE0ELNS_15FloatRoundStyleE2ESK_EENS1_15EpilogueDefaultEEEEEvvEEEEvNT_6ParamsE,"ax",@progbits
	.align	128
.text._ZN7cutlass13device_kernelINS_4gemm6kernel13GemmUniversalIN4cute5tupleIJiiiiEEENS1_10collective13CollectiveMmaINS1_34MainloopSm90TmaGmmaWarpSpecializedILi4ENS5_IJNS4_1CILi2EEESB_NSA_ILi1EEEEEENS1_35KernelTmaWarpSpecializedCooperativeEEENS5_IJNSA_ILi128EEENSA_ILi256EEENSA_ILi64EEEEEENS_10bfloat16_tENS5_IJlSC_lEEESK_SL_NS4_8TiledMMAINS4_8MMA_AtomIJNS4_4SM904GMMA28MMA_64x256x16_F32BF16BF16_SSILNSP_5MajorE0ELSR_0ELNSP_7ScaleInE1ELSS_1EEEEEENS4_6LayoutINS5_IJSB_SC_SC_EEENS5_IJSC_NSA_ILi0EEESX_EEEEENS5_IJNS4_10UnderscoreES10_S10_EEEEENS4_23SM90_TMA_LOAD_MULTICASTENS4_14ComposedLayoutINS4_7SwizzleILi3ELi4ELi3EEENS4_18smem_ptr_flag_bitsILi16EEENSV_INS5_IJNSA_ILi8EEESI_EEENS5_IJSI_SC_EEEEEEEvNS4_8identityES13_S1D_vS1E_EENS_8epilogue10collective6detail29Sm90TmaWarpSpecializedAdapterINS1H_15DefaultEpilogueISK_SL_SL_NS1G_6thread17LinearCombinationISK_Li1EffLNS1L_9ScaleType4KindE0ELNS_15FloatRoundStyleE2ESK_EENS1_15EpilogueDefaultEEEEEvvEEEEvNT_6ParamsE:
        .type           _ZN7cutlass13device_kernelINS_4gemm6kernel13GemmUniversalIN4cute5tupleIJiiiiEEENS1_10collective13CollectiveMmaINS1_34MainloopSm90TmaGmmaWarpSpecializedILi4ENS5_IJNS4_1CILi2EEESB_NSA_ILi1EEEEEENS1_35KernelTmaWarpSpecializedCooperativeEEENS5_IJNSA_ILi128EEENSA_ILi256EEENSA_ILi64EEEEEENS_10bfloat16_tENS5_IJlSC_lEEESK_SL_NS4_8TiledMMAINS4_8MMA_AtomIJNS4_4SM904GMMA28MMA_64x256x16_F32BF16BF16_SSILNSP_5MajorE0ELSR_0ELNSP_7ScaleInE1ELSS_1EEEEEENS4_6LayoutINS5_IJSB_SC_SC_EEENS5_IJSC_NSA_ILi0EEESX_EEEEENS5_IJNS4_10UnderscoreES10_S10_EEEEENS4_23SM90_TMA_LOAD_MULTICASTENS4_14ComposedLayoutINS4_7SwizzleILi3ELi4ELi3EEENS4_18smem_ptr_flag_bitsILi16EEENSV_INS5_IJNSA_ILi8EEESI_EEENS5_IJSI_SC_EEEEEEEvNS4_8identityES13_S1D_vS1E_EENS_8epilogue10collective6detail29Sm90TmaWarpSpecializedAdapterINS1H_15DefaultEpilogueISK_SL_SL_NS1G_6thread17LinearCombinationISK_Li1EffLNS1L_9ScaleType4KindE0ELNS_15FloatRoundStyleE2ESK_EENS1_15EpilogueDefaultEEEEEvvEEEEvNT_6ParamsE,@function
        .size           _ZN7cutlass13device_kernelINS_4gemm6kernel13GemmUniversalIN4cute5tupleIJiiiiEEENS1_10collective13CollectiveMmaINS1_34MainloopSm90TmaGmmaWarpSpecializedILi4ENS5_IJNS4_1CILi2EEESB_NSA_ILi1EEEEEENS1_35KernelTmaWarpSpecializedCooperativeEEENS5_IJNSA_ILi128EEENSA_ILi256EEENSA_ILi64EEEEEENS_10bfloat16_tENS5_IJlSC_lEEESK_SL_NS4_8TiledMMAINS4_8MMA_AtomIJNS4_4SM904GMMA28MMA_64x256x16_F32BF16BF16_SSILNSP_5MajorE0ELSR_0ELNSP_7ScaleInE1ELSS_1EEEEEENS4_6LayoutINS5_IJSB_SC_SC_EEENS5_IJSC_NSA_ILi0EEESX_EEEEENS5_IJNS4_10UnderscoreES10_S10_EEEEENS4_23SM90_TMA_LOAD_MULTICASTENS4_14ComposedLayoutINS4_7SwizzleILi3ELi4ELi3EEENS4_18smem_ptr_flag_bitsILi16EEENSV_INS5_IJNSA_ILi8EEESI_EEENS5_IJSI_SC_EEEEEEEvNS4_8identityES13_S1D_vS1E_EENS_8epilogue10collective6detail29Sm90TmaWarpSpecializedAdapterINS1H_15DefaultEpilogueISK_SL_SL_NS1G_6thread17LinearCombinationISK_Li1EffLNS1L_9ScaleType4KindE0ELNS_15FloatRoundStyleE2ESK_EENS1_15EpilogueDefaultEEEEEvvEEEEvNT_6ParamsE,(.L_x_325 - _ZN7cutlass13device_kernelINS_4gemm6kernel13GemmUniversalIN4cute5tupleIJiiiiEEENS1_10collective13CollectiveMmaINS1_34MainloopSm90TmaGmmaWarpSpecializedILi4ENS5_IJNS4_1CILi2EEESB_NSA_ILi1EEEEEENS1_35KernelTmaWarpSpecializedCooperativeEEENS5_IJNSA_ILi128EEENSA_ILi256EEENSA_ILi64EEEEEENS_10bfloat16_tENS5_IJlSC_lEEESK_SL_NS4_8TiledMMAINS4_8MMA_AtomIJNS4_4SM904GMMA28MMA_64x256x16_F32BF16BF16_SSILNSP_5MajorE0ELSR_0ELNSP_7ScaleInE1ELSS_1EEEEEENS4_6LayoutINS5_IJSB_SC_SC_EEENS5_IJSC_NSA_ILi0EEESX_EEEEENS5_IJNS4_10UnderscoreES10_S10_EEEEENS4_23SM90_TMA_LOAD_MULTICASTENS4_14ComposedLayoutINS4_7SwizzleILi3ELi4ELi3EEENS4_18smem_ptr_flag_bitsILi16EEENSV_INS5_IJNSA_ILi8EEESI_EEENS5_IJSI_SC_EEEEEEEvNS4_8identityES13_S1D_vS1E_EENS_8epilogue10collective6detail29Sm90TmaWarpSpecializedAdapterINS1H_15DefaultEpilogueISK_SL_SL_NS1G_6thread17LinearCombinationISK_Li1EffLNS1L_9ScaleType4KindE0ELNS_15FloatRoundStyleE2ESK_EENS1_15EpilogueDefaultEEEEEvvEEEEvNT_6ParamsE)
        .other          _ZN7cutlass13device_kernelINS_4gemm6kernel13GemmUniversalIN4cute5tupleIJiiiiEEENS1_10collective13CollectiveMmaINS1_34MainloopSm90TmaGmmaWarpSpecializedILi4ENS5_IJNS4_1CILi2EEESB_NSA_ILi1EEEEEENS1_35KernelTmaWarpSpecializedCooperativeEEENS5_IJNSA_ILi128EEENSA_ILi256EEENSA_ILi64EEEEEENS_10bfloat16_tENS5_IJlSC_lEEESK_SL_NS4_8TiledMMAINS4_8MMA_AtomIJNS4_4SM904GMMA28MMA_64x256x16_F32BF16BF16_SSILNSP_5MajorE0ELSR_0ELNSP_7ScaleInE1ELSS_1EEEEEENS4_6LayoutINS5_IJSB_SC_SC_EEENS5_IJSC_NSA_ILi0EEESX_EEEEENS5_IJNS4_10UnderscoreES10_S10_EEEEENS4_23SM90_TMA_LOAD_MULTICASTENS4_14ComposedLayoutINS4_7SwizzleILi3ELi4ELi3EEENS4_18smem_ptr_flag_bitsILi16EEENSV_INS5_IJNSA_ILi8EEESI_EEENS5_IJSI_SC_EEEEEEEvNS4_8identityES13_S1D_vS1E_EENS_8epilogue10collective6detail29Sm90TmaWarpSpecializedAdapterINS1H_15DefaultEpilogueISK_SL_SL_NS1G_6thread17LinearCombinationISK_Li1EffLNS1L_9ScaleType4KindE0ELNS_15FloatRoundStyleE2ESK_EENS1_15EpilogueDefaultEEEEEvvEEEEvNT_6ParamsE,@"STO_CUDA_ENTRY STV_DEFAULT"
_ZN7cutlass13device_kernelINS_4gemm6kernel13GemmUniversalIN4cute5tupleIJiiiiEEENS1_10collective13CollectiveMmaINS1_34MainloopSm90TmaGmmaWarpSpecializedILi4ENS5_IJNS4_1CILi2EEESB_NSA_ILi1EEEEEENS1_35KernelTmaWarpSpecializedCooperativeEEENS5_IJNSA_ILi128EEENSA_ILi256EEENSA_ILi64EEEEEENS_10bfloat16_tENS5_IJlSC_lEEESK_SL_NS4_8TiledMMAINS4_8MMA_AtomIJNS4_4SM904GMMA28MMA_64x256x16_F32BF16BF16_SSILNSP_5MajorE0ELSR_0ELNSP_7ScaleInE1ELSS_1EEEEEENS4_6LayoutINS5_IJSB_SC_SC_EEENS5_IJSC_NSA_ILi0EEESX_EEEEENS5_IJNS4_10UnderscoreES10_S10_EEEEENS4_23SM90_TMA_LOAD_MULTICASTENS4_14ComposedLayoutINS4_7SwizzleILi3ELi4ELi3EEENS4_18smem_ptr_flag_bitsILi16EEENSV_INS5_IJNSA_ILi8EEESI_EEENS5_IJSI_SC_EEEEEEEvNS4_8identityES13_S1D_vS1E_EENS_8epilogue10collective6detail29Sm90TmaWarpSpecializedAdapterINS1H_15DefaultEpilogueISK_SL_SL_NS1G_6thread17LinearCombinationISK_Li1EffLNS1L_9ScaleType4KindE0ELNS_15FloatRoundStyleE2ESK_EENS1_15EpilogueDefaultEEEEEvvEEEEvNT_6ParamsE:
[----:B------:R-:W0:Y:S01]  /*0000*/  LDC R1, c[0x0][0x28] ;  /* 0x00000a00ff017b82 */ /* 0x000e220000000800 */
[----:B------:R-:W1:Y:S01]  /*0010*/  S2R R18, SR_TID.X ;  /* 0x0000000000127919 */ /* 0x000e620000002100 */
[----:B------:R-:W-:Y:S01]  /*0020*/  ELECT P0, URZ, PT ;  /* 0x00000000003f782f */ /* 0x000fe20003800000 */
[----:B------:R-:W-:Y:S01]  /*0030*/  BSSY B0, `(.L_x_0) ;  /* 0x000000f000007945 */ /* 0x000fe20003800000 */
[--C-:B-1----:R-:W-:Y:S02]  /*0040*/  SHF.R.U32.HI R0, RZ, 0x5, R18.reuse ;  /* 0x00000005ff007819 */ /* 0x102fe40000011612 */
[----:B------:R-:W-:-:S03]  /*0050*/  SHF.R.U32.HI R3, RZ, 0x7, R18 ;  /* 0x00000007ff037819 */ /* 0x000fc60000011612 */
[----:B------:R-:W1:Y:S04]  /*0060*/  SHFL.IDX PT, R2, R0, RZ, 0x1f ;  /* 0x00001fff00027589 */ /* 0x000e6800000e0000 */
[----:B------:R2:W3:Y:S01]  /*0070*/  SHFL.IDX PT, R5, R3, RZ, 0x1f ;  /* 0x00001fff03057589 */ /* 0x0004e200000e0000 */
[----:B-1----:R-:W-:-:S13]  /*0080*/  ISETP.NE.OR P0, PT, R2, RZ, !P0 ;  /* 0x000000ff0200720c */ /* 0x002fda0004705670 */
[----:B0-23--:R-:W-:Y:S05]  /*0090*/  @P0 BRA `(.L_x_1) ;  /* 0x0000000000200947 */ /* 0x00dfea0003800000 */
[----:B------:R-:W-:Y:S02]  /*00a0*/  ULDC.64 UR4, c[0x0][0x198] ;  /* 0x0000660000047ab9 */ /* 0x000fe40000000a00 */
[----:B------:R-:W-:Y:S02]  /*00b0*/  UIADD3 UR6, UP0, UR4, 0xf0, URZ ;  /* 0x000000f004067890 */ /* 0x000fe4000ff1e03f */
[----:B------:R-:W-:Y:S02]  /*00c0*/  UIADD3 UR4, UP1, UR4, 0x1f0, URZ ;  /* 0x000001f004047890 */ /* 0x000fe4000ff3e03f */
[----:B------:R-:W-:Y:S02]  /*00d0*/  UIADD3.X UR7, URZ, UR5, URZ, UP0, !UPT ;  /* 0x000000053f077290 */ /* 0x000fe400087fe43f */
[----:B------:R-:W-:-:S07]  /*00e0*/  UIADD3.X UR5, URZ, UR5, URZ, UP1, !UPT ;  /* 0x000000053f057290 */ /* 0x000fce0008ffe43f */
[----:B------:R0:W-:Y:S02]  /*00f0*/  UTMACCTL.PF [UR6] ;  /* 0x00000000060079b9 */ /* 0x0001e40008040000 */
[----:B------:R0:W-:Y:S02]  /*0100*/  UTMACCTL.PF [UR4] ;  /* 0x00000000040079b9 */ /* 0x0001e40008040000 */
[----:B0-----:R-:W-:Y:S01]  /*0110*/  NOP ;  /* 0x0000000000007918 */ /* 0x001fe20000000000 */
.L_x_1:
[----:B------:R-:W-:Y:S05]  /*0120*/  BSYNC B0 ;  /* 0x0000000000007941 */ /* 0x000fea0003800000 */
.L_x_0:
[----:B------:R-:W0:Y:S02]  /*0130*/  SHFL.IDX PT, R3, R0, RZ, 0x1f ;  /* 0x00001fff00037589 */ /* 0x000e2400000e0000 */
[----:B0-----:R-:W-:-:S13]  /*0140*/  ISETP.NE.AND P0, PT, R3, RZ, PT ;  /* 0x000000ff0300720c */ /* 0x001fda0003f05270 */
[----:B------:R-:W-:Y:S05]  /*0150*/  @P0 BRA `(.L_x_2) ;  /* 0x0000000000580947 */ /* 0x000fea0003800000 */
[----:B------:R-:W0:Y:S01]  /*0160*/  S2UR UR8, SR_CgaCtaId ;  /* 0x00000000000879c3 */ /* 0x000e220000008800 */
[----:B------:R-:W-:Y:S01]  /*0170*/  UMOV UR4, 0x400 ;  /* 0x0000040000047882 */ /* 0x000fe20000000000 */
[----:B------:R-:W-:Y:S01]  /*0180*/  UMOV UR5, 0x1 ;  /* 0x0000000100057882 */ /* 0x000fe20000000000 */
[----:B------:R-:W-:Y:S01]  /*0190*/  UMOV UR6, 0x6 ;  /* 0x0000000600067882 */ /* 0x000fe20000000000 */
[----:B------:R-:W-:Y:S01]  /*01a0*/  ELECT P0, URZ, PT ;  /* 0x00000000003f782f */ /* 0x000fe20003800000 */
[----:B------:R-:W-:-:S04]  /*01b0*/  UIADD3 UR6, -UR6, 0x100000, URZ ;  /* 0x0010000006067890 */ /* 0x000fc8000fffe13f */
[----:B------:R-:W-:Y:S02]  /*01c0*/  USHF.L.U32 UR7, UR6, 0xb, URZ ;  /* 0x0000000b06077899 */ /* 0x000fe4000800063f */
[----:B------:R-:W-:Y:S02]  /*01d0*/  USHF.L.U32 UR6, UR6, 0x1, URZ ;  /* 0x0000000106067899 */ /* 0x000fe4000800063f */
[----:B0-----:R-:W-:Y:S02]  /*01e0*/  ULEA UR8, UR8, UR4, 0x18 ;  /* 0x0000000408087291 */ /* 0x001fe4000f8ec03f */
[----:B------:R-:W-:-:S04]  /*01f0*/  UIADD3 UR4, -UR5, 0x100000, URZ ;  /* 0x0010000005047890 */ /* 0x000fc8000fffe13f */
[----:B------:R-:W-:Y:S02]  /*0200*/  USHF.L.U32 UR5, UR4, 0xb, URZ ;  /* 0x0000000b04057899 */ /* 0x000fe4000800063f */
[----:B------:R-:W-:Y:S01]  /*0210*/  USHF.L.U32 UR4, UR4, 0x1, URZ ;  /* 0x0000000104047899 */ /* 0x000fe2000800063f */
[----:B------:R-:W0:Y:S11]  /*0220*/  FENCE.VIEW.ASYNC.S ;  /* 0x00000000000073c6 */ /* 0x000e360000000000 */
[----:B0-----:R0:W1:Y:S01]  /*0230*/  SYNCS.EXCH.64 URZ, [UR8], UR4 ;  /* 0x00000004083f75b2 */ /* 0x0010620008000100 */
[----:B------:R0:W2:Y:S01]  /*0240*/  SYNCS.EXCH.64 URZ, [UR8+0x20], UR6 ;  /* 0x00002006083f75b2 */ /* 0x0000a20008000100 */
[----:B------:R0:W3:Y:S01]  /*0250*/  SYNCS.EXCH.64 URZ, [UR8+0x8], UR4 ;  /* 0x00000804083f75b2 */ /* 0x0000e20008000100 */
[----:B------:R0:W4:Y:S01]  /*0260*/  SYNCS.EXCH.64 URZ, [UR8+0x28], UR6 ;  /* 0x00002806083f75b2 */ /* 0x0001220008000100 */
[----:B------:R0:W0:Y:S01]  /*0270*/  SYNCS.EXCH.64 URZ, [UR8+0x10], UR4 ;  /* 0x00001004083f75b2 */ /* 0x0000220008000100 */
[----:B------:R0:W0:Y:S01]  /*0280*/  SYNCS.EXCH.64 URZ, [UR8+0x30], UR6 ;  /* 0x00003006083f75b2 */ /* 0x0000220008000100 */
[----:B------:R0:W0:Y:S01]  /*0290*/  SYNCS.EXCH.64 URZ, [UR8+0x18], UR4 ;  /* 0x00001804083f75b2 */ /* 0x0000220008000100 */
[----:B------:R0:W0:Y:S01]  /*02a0*/  SYNCS.EXCH.64 URZ, [UR8+0x38], UR6 ;  /* 0x00003806083f75b2 */ /* 0x0000220008000100 */
[----:B------:R-:W-:Y:S01]  /*02b0*/  NOP ;  /* 0x0000000000007918 */ /* 0x000fe20000000000 */
.L_x_2:
[----:B------:R-:W-:Y:S01]  /*02c0*/  SHF.R.S32.HI R7, RZ, 0x1f, R18 ;  /* 0x0000001fff077819 */ /* 0x000fe20000011412 */
[----:B------:R-:W5:Y:S01]  /*02d0*/  SHFL.IDX PT, R0, R0, RZ, 0x1f ;  /* 0x00001fff00007589 */ /* 0x000f6200000e0000 */
[----:B0-----:R-:W0:Y:S01]  /*02e0*/  S2UR UR8, SR_CTAID.X ;  /* 0x00000000000879c3 */ /* 0x001e220000002500 */
[----:B------:R-:W-:Y:S02]  /*02f0*/  ELECT P0, URZ, PT ;  /* 0x00000000003f782f */ /* 0x000fe40003800000 */
[----:B------:R-:W-:Y:S01]  /*0300*/  LEA.HI R7, R7, R18, RZ, 0x7 ;  /* 0x0000001207077211 */ /* 0x000fe200078f38ff */
[----:B------:R-:W1:Y:S01]  /*0310*/  S2R R4, SR_CTAID.Y ;  /* 0x0000000000047919 */ /* 0x000e620000002600 */
[----:B------:R-:W-:Y:S01]  /*0320*/  SHF.R.S32.HI R8, RZ, 0x1f, R3 ;  /* 0x0000001fff087819 */ /* 0x000fe20000011403 */
[----:B------:R-:W-:Y:S01]  /*0330*/  ULDC UR4, c[0x0][0x150] ;  /* 0x0000540000047ab9 */ /* 0x000fe20000000800 */
[----:B------:R-:W-:Y:S01]  /*0340*/  LOP3.LUT R7, R7, 0xffffff80, RZ, 0xc0, !PT ;  /* 0xffffff8007077812 */ /* 0x000fe200078ec0ff */
[----:B------:R-:W-:Y:S01]  /*0350*/  NOP ;  /* 0x0000000000007918 */ /* 0x000fe20000000000 */
[----:B------:R-:W-:Y:S01]  /*0360*/  LEA.HI R8, R8, R3, RZ, 0x2 ;  /* 0x0000000308087211 */ /* 0x000fe200078f10ff */
[----:B------:R-:W2:Y:S01]  /*0370*/  LDC R10, c[0x0][0x144] ;  /* 0x00005100ff0a7b82 */ /* 0x000ea20000000800 */
[----:B------:R-:W-:Y:S01]  /*0380*/  NOP ;  /* 0x0000000000007918 */ /* 0x000fe20000000000 */
[----:B------:R-:W-:Y:S01]  /*0390*/  IMAD.IADD R6, R18, 0x1, -R7 ;  /* 0x0000000112067824 */ /* 0x000fe200078e0a07 */
[----:B------:R-:W-:Y:S01]  /*03a0*/  LOP3.LUT R8, R8, 0x3ffffffc, RZ, 0xc0, !PT ;  /* 0x3ffffffc08087812 */ /* 0x000fe200078ec0ff */
[----:B------:R-:W-:Y:S01]  /*03b0*/  IMAD.MOV.U32 R22, RZ, RZ, 0x1 ;  /* 0x00000001ff167424 */ /* 0x000fe200078e00ff */
[----:B------:R-:W-:-:S02]  /*03c0*/  ISETP.NE.AND P3, PT, R5, RZ, PT ;  /* 0x000000ff0500720c */ /* 0x000fc40003f65270 */
[----:B------:R-:W-:Y:S01]  /*03d0*/  SHF.R.S32.HI R7, RZ, 0x1f, R6 ;  /* 0x0000001fff077819 */ /* 0x000fe20000011406 */
[----:B------:R-:W-:Y:S01]  /*03e0*/  IMAD.IADD R8, R3, 0x1, -R8 ;  /* 0x0000000103087824 */ /* 0x000fe200078e0a08 */
[----:B------:R-:W3:Y:S02]  /*03f0*/  LDC R13, c[0x0][0x140] ;  /* 0x00005000ff0d7b82 */ /* 0x000ee40000000800 */
[----:B------:R-:W-:Y:S02]  /*0400*/  LEA.HI R7, R7, R6, RZ, 0x3 ;  /* 0x0000000607077211 */ /* 0x000fe400078f18ff */
[----:B-----5:R-:W-:Y:S02]  /*0410*/  ISETP.NE.OR P0, PT, R0, RZ, !P0 ;  /* 0x000000ff0000720c */ /* 0x020fe40004705670 */
[--C-:B------:R-:W-:Y:S02]  /*0420*/  SHF.R.S32.HI R0, RZ, 0x3, R7.reuse ;  /* 0x00000003ff007819 */ /* 0x100fe40000011407 */
[----:B------:R-:W-:-:S02]  /*0430*/  SHF.R.S32.HI R7, RZ, 0x1f, R7 ;  /* 0x0000001fff077819 */ /* 0x000fc40000011407 */
[----:B0-----:R-:W-:Y:S02]  /*0440*/  I2FP.F32.U32 R9, UR8 ;  /* 0x0000000800097c45 */ /* 0x001fe40008201000 */
[----:B------:R-:W-:-:S03]  /*0450*/  LEA.HI R7, R7, R0, RZ, 0x2 ;  /* 0x0000000007077211 */ /* 0x000fc600078f10ff */
[----:B------:R-:W-:Y:S01]  /*0460*/  FMUL R9, R9, UR4 ;  /* 0x0000000409097c20 */ /* 0x000fe20008400000 */
[----:B------:R-:W-:Y:S01]  /*0470*/  LOP3.LUT R7, R7, 0xfffffffc, RZ, 0xc0, !PT ;  /* 0xfffffffc07077812 */ /* 0x000fe200078ec0ff */
[----:B------:R-:W-:Y:S01]  /*0480*/  VOTEU.ALL UP0, P0 ;  /* 0x00000000003f7886 */ /* 0x000fe20000000000 */
[----:B-1----:R-:W-:Y:S01]  /*0490*/  I2FP.F32.U32 R3, R4 ;  /* 0x0000000400037245 */ /* 0x002fe20000201000 */
[----:B------:R-:W-:Y:S01]  /*04a0*/  ULDC UR4, c[0x0][0x154] ;  /* 0x0000550000047ab9 */ /* 0x000fe20000000800 */
[----:B------:R-:W-:Y:S01]  /*04b0*/  VOTEU.ALL UP1, P0 ;  /* 0x00000000003f7886 */ /* 0x000fe20000020000 */
[----:B------:R-:W0:Y:S01]  /*04c0*/  F2I.U32.TRUNC.NTZ R9, R9 ;  /* 0x0000000900097305 */ /* 0x000e22000020f000 */
[----:B------:R-:W-:Y:S01]  /*04d0*/  IMAD.IADD R7, R0, 0x1, -R7 ;  /* 0x0000000100077824 */ /* 0x000fe200078e0a07 */
[----:B------:R-:W1:Y:S01]  /*04e0*/  @!UP0 S2UR UR7, SR_CgaCtaId ;  /* 0x00000000000789c3 */ /* 0x000e620000008800 */
[----:B------:R-:W-:Y:S01]  /*04f0*/  FMUL R12, R3, UR4 ;  /* 0x00000004030c7c20 */ /* 0x000fe20008400000 */
[----:B------:R-:W-:Y:S01]  /*0500*/  UMOV UR4, 0x20 ;  /* 0x0000002000047882 */ /* 0x000fe20000000000 */
[----:B------:R-:W-:Y:S01]  /*0510*/  IMAD R8, R8, 0x4, R7 ;  /* 0x0000000408087824 */ /* 0x000fe200078e0207 */
[----:B------:R-:W-:Y:S01]  /*0520*/  @!UP0 UMOV UR6, 0x400 ;  /* 0x0000040000068882 */ /* 0x000fe20000000000 */
[----:B------:R-:W-:-:S04]  /*0530*/  @!UP0 UIADD3 UR4, -UR4, 0x100000, URZ ;  /* 0x0010000004048890 */ /* 0x000fc8000fffe13f */
[----:B------:R-:W-:Y:S02]  /*0540*/  @!UP0 USHF.L.U32 UR5, UR4, 0xb, URZ ;  /* 0x0000000b04058899 */ /* 0x000fe4000800063f */
[----:B------:R-:W-:Y:S01]  /*0550*/  @!UP0 USHF.L.U32 UR4, UR4, 0x1, URZ ;  /* 0x0000000104048899 */ /* 0x000fe2000800063f */
[----:B---3--:R-:W-:Y:S01]  /*0560*/  ISETP.EQ.U32.AND P2, PT, R13, 0x1, PT ;  /* 0x000000010d00780c */ /* 0x008fe20003f42070 */
[----:B------:R-:W3:Y:S01]  /*0570*/  F2I.U32.TRUNC.NTZ R12, R12 ;  /* 0x0000000c000c7305 */ /* 0x000ee2000020f000 */
[----:B------:R-:W-:Y:S01]  /*0580*/  LEA.HI R0, R8, R8, RZ, 0x1 ;  /* 0x0000000808007211 */ /* 0x000fe200078f08ff */
[----:B------:R-:W5:Y:S03]  /*0590*/  LDC R7, c[0x0][0x148] ;  /* 0x00005200ff077b82 */ /* 0x000f660000000800 */
[----:B------:R-:W-:Y:S01]  /*05a0*/  LOP3.LUT R11, R0, 0xfffffffe, RZ, 0xc0, !PT ;  /* 0xfffffffe000b7812 */ /* 0x000fe200078ec0ff */
[----:B0-----:R-:W-:Y:S01]  /*05b0*/  IMAD.MOV R15, RZ, RZ, -R9 ;  /* 0x000000ffff0f7224 */ /* 0x001fe200078e0a09 */
[----:B------:R-:W-:-:S03]  /*05c0*/  SHF.R.S32.HI R9, RZ, 0x1f, R2 ;  /* 0x0000001fff097819 */ /* 0x000fc60000011402 */
[----:B--2---:R-:W-:Y:S01]  /*05d0*/  IMAD R3, R10, R15, UR8 ;  /* 0x000000080a037e24 */ /* 0x004fe2000f8e020f */
[----:B------:R-:W-:Y:S01]  /*05e0*/  LEA.HI R9, R9, R2, RZ, 0x2 ;  /* 0x0000000209097211 */ /* 0x000fe200078f10ff */
[C---:B------:R-:W-:Y:S02]  /*05f0*/  IMAD.IADD R0, R8.reuse, 0x1, -R11 ;  /* 0x0000000108007824 */ /* 0x040fe400078e0a0b */
[----:B------:R-:W-:Y:S01]  /*0600*/  IMAD.SHL.U32 R11, R8, 0x4, RZ ;  /* 0x00000004080b7824 */ /* 0x000fe200078e00ff */
[----:B------:R-:W-:Y:S01]  /*0610*/  LOP3.LUT R9, R9, 0xfffffffc, RZ, 0xc0, !PT ;  /* 0xfffffffc09097812 */ /* 0x000fe200078ec0ff */
[----:B---3--:R-:W-:Y:S01]  /*0620*/  IMAD.MOV R21, RZ, RZ, -R12 ;  /* 0x000000ffff157224 */ /* 0x008fe200078e0a0c */
[----:B------:R-:W-:Y:S01]  /*0630*/  ISETP.NE.AND P4, PT, R0, R3, PT ;  /* 0x000000030000720c */ /* 0x000fe20003f85270 */
[----:B-1----:R-:W-:Y:S01]  /*0640*/  @!UP0 ULEA UR6, UR7, UR6, 0x18 ;  /* 0x0000000607068291 */ /* 0x002fe2000f8ec03f */
[----:B------:R-:W-:Y:S01]  /*0650*/  LOP3.LUT R152, R8, 0xc, R11, 0x78, !PT ;  /* 0x0000000c08987812 */ /* 0x000fe200078e780b */
[----:B------:R-:W-:Y:S01]  /*0660*/  IMAD.IADD R0, R2, 0x1, -R9 ;  /* 0x0000000102007824 */ /* 0x000fe200078e0a09 */
[----:B------:R-:W-:Y:S01]  /*0670*/  VOTEU.ALL UP0, P0 ;  /* 0x00000000003f7886 */ /* 0x000fe20000000000 */
[----:B------:R-:W-:Y:S01]  /*0680*/  LOP3.LUT P0, RZ, R6, 0x7, RZ, 0xc0, !PT ;  /* 0x0000000706ff7812 */ /* 0x000fe2000780c0ff */
[----:B------:R-:W-:-:S02]  /*0690*/  VIADD R6, R5, 0xffffffff ;  /* 0xffffffff05067836 */ /* 0x000fc40000000000 */
[----:B------:R-:W-:Y:S01]  /*06a0*/  ISETP.NE.AND P1, PT, R0, 0x3, PT ;  /* 0x000000030000780c */ /* 0x000fe20003f25270 */
[----:B-----5:R-:W-:Y:S01]  /*06b0*/  IMAD R9, R7, R21, R4 ;  /* 0x0000001507097224 */ /* 0x020fe200078e0204 */
[----:B------:R-:W-:Y:S02]  /*06c0*/  ISETP.LT.U32.AND P0, PT, R152, 0x4, !P0 ;  /* 0x000000049800780c */ /* 0x000fe40004701070 */
[----:B------:R-:W-:Y:S01]  /*06d0*/  ISETP.EQ.OR P1, PT, R0, RZ, !P1 ;  /* 0x000000ff0000720c */ /* 0x000fe20004f22670 */
[----:B------:R-:W0:Y:S02]  /*06e0*/  FENCE.VIEW.ASYNC.S ;  /* 0x00000000000073c6 */ /* 0x000e240000000000 */
[----:B0-----:R0:W1:Y:S01]  /*06f0*/  @!UP0 SYNCS.EXCH.64 URZ, [UR6+0x50], UR4 ;  /* 0x00005004063f85b2 */ /* 0x0010620008000100 */
[----:B------:R-:W-:Y:S02]  /*0700*/  @P4 LEA.HI R2, R152, R152, RZ, 0x1 ;  /* 0x0000009898024211 */ /* 0x000fe400078f08ff */
[----:B------:R-:W-:-:S02]  /*0710*/  ISETP.EQ.AND P1, PT, R5, RZ, P1 ;  /* 0x000000ff0500720c */ /* 0x000fc40000f22270 */
[----:B------:R-:W-:Y:S02]  /*0720*/  @P4 SHF.R.S32.HI R2, RZ, 0x1, R2 ;  /* 0x00000001ff024819 */ /* 0x000fe40000011402 */
[----:B------:R-:W-:Y:S02]  /*0730*/  ISETP.GE.U32.AND P6, PT, R6, 0x2, PT ;  /* 0x000000020600780c */ /* 0x000fe40003fc6070 */
[----:B------:R-:W-:Y:S02]  /*0740*/  @P4 ISETP.NE.AND P5, PT, R2, R9, PT ;  /* 0x000000090200420c */ /* 0x000fe40003fa5270 */
[----:B------:R-:W-:Y:S02]  /*0750*/  SEL R9, RZ, 0x1, !P0 ;  /* 0x00000001ff097807 */ /* 0x000fe40004000000 */
[----:B------:R-:W-:Y:S02]  /*0760*/  @P4 SEL R22, RZ, 0x1, P5 ;  /* 0x00000001ff164807 */ /* 0x000fe40002800000 */
[----:B------:R-:W-:Y:S01]  /*0770*/  SEL R19, RZ, 0x1, !P1 ;  /* 0x00000001ff137807 */ /* 0x000fe20004800000 */
[----:B------:R0:W2:Y:S01]  /*0780*/  @!UP1 SYNCS.EXCH.64 URZ, [UR6+0x58], UR4 ;  /* 0x00005804063f95b2 */ /* 0x0000a20008000100 */
[----:B------:R-:W-:Y:S01]  /*0790*/  LOP3.LUT R22, R22, R9, RZ, 0xc0, !PT ;  /* 0x0000000916167212 */ /* 0x000fe200078ec0ff */
[----:B------:R-:W-:Y:S01]  /*07a0*/  NOP ;  /* 0x0000000000007918 */ /* 0x000fe20000000000 */
[----:B------:R-:W-:Y:S01]  /*07b0*/  SEL R19, R19, 0x2, P6 ;  /* 0x0000000213137807 */ /* 0x000fe20003000000 */
[----:B------:R-:W-:Y:S06]  /*07c0*/  @!P2 BRA `(.L_x_3) ;  /* 0x000000000008a947 */ /* 0x000fec0003800000 */
[----:B-12-4-:R-:W-:Y:S01]  /*07d0*/  UCGABAR_ARV ;  /* 0x00000000000079c7 */ /* 0x016fe20008000000 */
[----:B------:R-:W-:Y:S05]  /*07e0*/  BRA `(.L_x_4) ;  /* 0x0000000000047947 */ /* 0x000fea0003800000 */
.L_x_3:
[----:B-12-4-:R-:W-:Y:S01]  /*07f0*/  NOP ;  /* 0x0000000000007918 */ /* 0x016fe20000000000 */
.L_x_4:
[----:B------:R-:W1:Y:S01]  /*0800*/  LDC R2, c[0x0][0x65c] ;  /* 0x00019700ff027b82 */ /* 0x000e620000000800 */
[----:B------:R-:W-:Y:S02]  /*0810*/  IMAD.U32 R8, RZ, RZ, UR8 ;  /* 0x00000008ff087e24 */ /* 0x000fe4000f8e00ff */
[----:B------:R-:W-:Y:S01]  /*0820*/  IMAD.MOV.U32 R9, RZ, RZ, RZ ;  /* 0x000000ffff097224 */ /* 0x000fe200078e00ff */
[----:B-1----:R-:W-:-:S04]  /*0830*/  ISETP.NE.AND P1, PT, R2, 0x1, PT ;  /* 0x000000010200780c */ /* 0x002fc80003f25270 */
[----:B------:R-:W-:-:S09]  /*0840*/  P2R R5, PR, RZ, 0x2 ;  /* 0x00000002ff057803 */ /* 0x000fd20000000000 */
[----:B------:R-:W1:Y:S01]  /*0850*/  @P1 LDC R17, c[0x0][0x10] ;  /* 0x00000400ff111b82 */ /* 0x000e620000000800 */
[----:B------:R-:W-:Y:S02]  /*0860*/  @P1 IMAD.MOV.U32 R5, RZ, RZ, RZ ;  /* 0x000000ffff051224 */ /* 0x000fe400078e00ff */
[----:B------:R-:W-:-:S05]  /*0870*/  @P1 IMAD.MOV.U32 R13, RZ, RZ, RZ ;  /* 0x000000ffff0d1224 */ /* 0x000fca00078e00ff */
[----:B------:R-:W2:Y:S01]  /*0880*/  @!P1 LDC R11, c[0x0][0xc] ;  /* 0x00000300ff0b9b82 */ /* 0x000ea20000000800 */
[----:B-1----:R-:W-:-:S04]  /*0890*/  @P1 IMAD.WIDE.U32 R16, R17, UR8, R4 ;  /* 0x0000000811101c25 */ /* 0x002fc8000f8e0004 */
[----:B------:R-:W-:Y:S02]  /*08a0*/  @P1 IMAD.IADD R17, R17, 0x1, R13 ;  /* 0x0000000111111824 */ /* 0x000fe400078e020d */
[----:B--2---:R-:W-:-:S04]  /*08b0*/  @!P1 IMAD.WIDE.U32 R8, R4, R11, R8 ;  /* 0x0000000b04089225 */ /* 0x004fc800078e0008 */
[----:B------:R-:W-:Y:S02]  /*08c0*/  @!P1 IMAD.MOV.U32 R16, RZ, RZ, R8 ;  /* 0x000000ffff109224 */ /* 0x000fe400078e0008 */
[----:B------:R-:W-:Y:S01]  /*08d0*/  @!P1 IMAD.MOV.U32 R17, RZ, RZ, R9 ;  /* 0x000000ffff119224 */ /* 0x000fe200078e0009 */
[----:B------:R-:W-:Y:S06]  /*08e0*/  @!P2 BRA `(.L_x_5) ;  /* 0x00000000000ca947 */ /* 0x000fec0003800000 */
[----:B------:R-:W-:Y:S01]  /*08f0*/  UCGABAR_WAIT ;  /* 0x0000000000007dc7 */ /* 0x000fe20008000000 */
[----:B------:R-:W-:Y:S01]  /*0900*/  CCTL.IVALL ;  /* 0x00000000ff00798f */ /* 0x000fe20002000000 */
[----:B------:R-:W-:Y:S05]  /*0910*/  BRA `(.L_x_6) ;  /* 0x0000000000047947 */ /* 0x000fea0003800000 */
.L_x_5:
[----:B------:R-:W-:Y:S06]  /*0920*/  BAR.SYNC.DEFER_BLOCKING 0x0 ;  /* 0x0000000000007b1d */ /* 0x000fec0000010000 */
.L_x_6:
[----:B------:R-:W-:Y:S05]  /*0930*/  @!P3 BRA `(.L_x_7) ;  /* 0x000000980064b947 */ /* 0x000fea0003800000 */
[----:B------:R-:W-:-:S13]  /*0940*/  ISETP.GT.U32.AND P0, PT, R6, 0x1, PT ;  /* 0x000000010600780c */ /* 0x000fda0003f04070 */
[----:B0-----:R-:W-:Y:S05]  /*0950*/  @P0 EXIT ;  /* 0x000000000000094d */ /* 0x001fea0003800000 */
[----:B------:R-:W-:Y:S01]  /*0960*/  ULDC.64 UR4, c[0x0][0x650] ;  /* 0x0001940000047ab9 */ /* 0x000fe20000000a00 */
[----:B------:R-:W-:Y:S01]  /*0970*/  PRMT R0, RZ, 0x7610, R0 ;  /* 0x00007610ff007816 */ /* 0x000fe20000000000 */
[----:B------:R-:W-:Y:S01]  /*0980*/  IMAD.MOV.U32 R154, RZ, RZ, -0x1 ;  /* 0xffffffffff9a7424 */ /* 0x000fe200078e00ff */
[----:B------:R-:W-:Y:S01]  /*0990*/  ISETP.GE.U32.AND P0, PT, R16, UR4, PT ;  /* 0x0000000410007c0c */ /* 0x000fe2000bf06070 */
[----:B------:R-:W-:Y:S02]  /*09a0*/  IMAD.MOV.U32 R153, RZ, RZ, -0x1 ;  /* 0xffffffffff997424 */ /* 0x000fe400078e00ff */
[----:B------:R-:W-:Y:S01]  /*09b0*/  IMAD.MOV.U32 R23, RZ, RZ, -0x1 ;  /* 0xffffffffff177424 */ /* 0x000fe200078e00ff */
[----:B------:R-:W-:-:S13]  /*09c0*/  ISETP.GE.U32.AND.EX P0, PT, R17, UR5, PT, P0 ;  /* 0x0000000511007c0c */ /* 0x000fda000bf06100 */
[----:B------:R-:W-:Y:S05]  /*09d0*/  @P0 BRA `(.L_x_8) ;  /* 0x00000004002c0947 */ /* 0x000fea0003800000 */
[----:B------:R-:W0:Y:S01]  /*09e0*/  LDC.64 R24, c[0x0][0x628] ;  /* 0x00018a00ff187b82 */ /* 0x000e220000000a00 */
[----:B------:R-:W-:Y:S02]  /*09f0*/  IMAD.MOV.U32 R8, RZ, RZ, R16 ;  /* 0x000000ffff087224 */ /* 0x000fe400078e0010 */
[----:B------:R-:W-:-:S05]  /*0a00*/  IMAD.MOV.U32 R9, RZ, RZ, R17 ;  /* 0x000000ffff097224 */ /* 0x000fca00078e0011 */
[----:B------:R-:W1:Y:S08]  /*0a10*/  LDC R0, c[0x0][0x630] ;  /* 0x00018c00ff007b82 */ /* 0x000e700000000800 */
[----:B------:R-:W2:Y:S01]  /*0a20*/  LDC.64 R26, c[0x0][0x620] ;  /* 0x00018800ff1a7b82 */ /* 0x000ea20000000a00 */
[----:B0-----:R-:W-:-:S04]  /*0a30*/  ISETP.NE.U32.AND P0, PT, R24, RZ, PT ;  /* 0x000000ff1800720c */ /* 0x001fc80003f05070 */
[----:B------:R-:W-:-:S13]  /*0a40*/  ISETP.NE.AND.EX P0, PT, R25, RZ, PT, P0 ;  /* 0x000000ff1900720c */ /* 0x000fda0003f05300 */
[----:B-12---:R-:W-:Y:S05]  /*0a50*/  @!P0 BRA `(.L_x_9) ;  /* 0x0000000000288947 */ /* 0x006fea0003800000 */
[----:B------:R-:W0:Y:S02]  /*0a60*/  LDC R13, c[0x0][0x634] ;  /* 0x00018d00ff0d7b82 */ /* 0x000e240000000800 */
[----:B0-----:R-:W-:-:S05]  /*0a70*/  IADD3 R13, P0, R16, R13, RZ ;  /* 0x0000000d100d7210 */ /* 0x001fca0007f1e0ff */
[----:B------:R-:W-:-:S04]  /*0a80*/  IMAD.X R15, RZ, RZ, R17, P0 ;  /* 0x000000ffff0f7224 */ /* 0x000fc800000e0611 */
[----:B------:R-:W-:-:S04]  /*0a90*/  IMAD.WIDE.U32 R8, R15, R24, RZ ;  /* 0x000000180f087225 */ /* 0x000fc800078e00ff */
[----:B------:R-:W-:-:S04]  /*0aa0*/  IMAD.WIDE.U32 R10, P0, R13, R25, R8 ;  /* 0x000000190d0a7225 */ /* 0x000fc80007800008 */
[----:B------:R-:W-:-:S04]  /*0ab0*/  IMAD.WIDE.U32 R8, R13, R24, RZ ;  /* 0x000000180d087225 */ /* 0x000fc800078e00ff */
[----:B------:R-:W-:Y:S01]  /*0ac0*/  IMAD.X R13, RZ, RZ, RZ, P0 ;  /* 0x000000ffff0d7224 */ /* 0x000fe200000e06ff */
[----:B------:R-:W-:Y:S01]  /*0ad0*/  IADD3 RZ, P0, R9, R10, RZ ;  /* 0x0000000a09ff7210 */ /* 0x000fe20007f1e0ff */
[----:B------:R-:W-:-:S04]  /*0ae0*/  IMAD.MOV.U32 R12, RZ, RZ, R11 ;  /* 0x000000ffff0c7224 */ /* 0x000fc800078e000b */
[----:B------:R-:W-:-:S08]  /*0af0*/  IMAD.WIDE.U32.X R8, R15, R25, R12, P0 ;  /* 0x000000190f087225 */ /* 0x000fd000000e040c */
.L_x_9:
[----:B------:R-:W0:Y:S01]  /*0b00*/  LDC.64 R24, c[0x0][0x640] ;  /* 0x00019000ff187b82 */ /* 0x000e220000000a00 */
[-CC-:B------:R-:W-:Y:S01]  /*0b10*/  SHF.R.U64 R28, R8, R0.reuse, R9.reuse ;  /* 0x00000000081c7219 */ /* 0x180fe20000001209 */
[----:B------:R-:W-:Y:S01]  /*0b20*/  IMAD R30, R7, R21, R4 ;  /* 0x00000015071e7224 */ /* 0x000fe200078e0204 */
[----:B------:R-:W-:Y:S01]  /*0b30*/  SHF.R.U32.HI R0, RZ, R0, R9 ;  /* 0x00000000ff007219 */ /* 0x000fe20000011609 */
[----:B------:R-:W-:Y:S01]  /*0b40*/  IMAD.MOV.U32 R21, RZ, RZ, 0x1 ;  /* 0x00000001ff157424 */ /* 0x000fe200078e00ff */
[----:B------:R-:W-:-:S03]  /*0b50*/  IADD3 R5, P0, RZ, -R28, RZ ;  /* 0x8000001cff057210 */ /* 0x000fc60007f1e0ff */
[----:B------:R-:W1:Y:S02]  /*0b60*/  LDC R6, c[0x0][0x618] ;  /* 0x00018600ff067b82 */ /* 0x000e640000000800 */
[----:B------:R-:W-:-:S04]  /*0b70*/  IMAD.X R9, RZ, RZ, ~R0, P0 ;  /* 0x000000ffff097224 */ /* 0x000fc800000e0e00 */
[-C--:B------:R-:W-:Y:S02]  /*0b80*/  IMAD R0, R9, R26.reuse, RZ ;  /* 0x0000001a09007224 */ /* 0x080fe400078e02ff */
[----:B------:R-:W2:Y:S01]  /*0b90*/  LDC R11, c[0x0][0x608] ;  /* 0x00018200ff0b7b82 */ /* 0x000ea20000000800 */
[----:B------:R-:W-:-:S04]  /*0ba0*/  IMAD.WIDE.U32 R8, R5, R26, R16 ;  /* 0x0000001a05087225 */ /* 0x000fc800078e0010 */
[----:B------:R-:W-:-:S03]  /*0bb0*/  IMAD R5, R5, R27, R0 ;  /* 0x0000001b05057224 */ /* 0x000fc600078e0200 */
[----:B------:R-:W3:Y:S01]  /*0bc0*/  LDC R12, c[0x0][0x658] ;  /* 0x00019600ff0c7b82 */ /* 0x000ee20000000800 */
[----:B0-----:R-:W-:Y:S01]  /*0bd0*/  ISETP.NE.U32.AND P0, PT, R24, RZ, PT ;  /* 0x000000ff1800720c */ /* 0x001fe20003f05070 */
[----:B------:R-:W-:Y:S02]  /*0be0*/  IMAD.IADD R5, R9, 0x1, R5 ;  /* 0x0000000109057824 */ /* 0x000fe400078e0205 */
[----:B------:R-:W-:Y:S01]  /*0bf0*/  IMAD.MOV.U32 R9, RZ, RZ, -0x1 ;  /* 0xffffffffff097424 */ /* 0x000fe200078e00ff */
[----:B------:R-:W-:-:S03]  /*0c00*/  ISETP.NE.AND.EX P0, PT, R25, RZ, PT, P0 ;  /* 0x000000ff1900720c */ /* 0x000fc60003f05300 */
[----:B------:R-:W0:Y:S01]  /*0c10*/  LDC R15, c[0x0][0x600] ;  /* 0x00018000ff0f7b82 */ /* 0x000e220000000800 */
[-CC-:B-1----:R-:W-:Y:S02]  /*0c20*/  SHF.R.U64 R13, R8, R6.reuse, R5.reuse ;  /* 0x00000006080d7219 */ /* 0x182fe40000001205 */
[----:B------:R-:W-:-:S05]  /*0c30*/  SHF.R.U32.HI R0, RZ, R6, R5 ;  /* 0x00000006ff007219 */ /* 0x000fca0000011605 */
[----:B------:R-:W1:Y:S01]  /*0c40*/  LDC R14, c[0x0][0x648] ;  /* 0x00019200ff0e7b82 */ /* 0x000e620000000800 */
[-CC-:B--2---:R-:W-:Y:S02]  /*0c50*/  SHF.R.U64 R27, R13, R11.reuse, R0.reuse ;  /* 0x0000000b0d1b7219 */ /* 0x184fe40000001200 */
[----:B------:R-:W-:-:S05]  /*0c60*/  SHF.R.U32.HI R5, RZ, R11, R0 ;  /* 0x0000000bff057219 */ /* 0x000fca0000011600 */
[----:B------:R-:W2:Y:S01]  /*0c70*/  LDC R20, c[0x0][0x638] ;  /* 0x00018e00ff147b82 */ /* 0x000ea20000000800 */
[-CC-:B---3--:R-:W-:Y:S02]  /*0c80*/  SHF.R.U64 R26, R27, R12.reuse, R5.reuse ;  /* 0x0000000c1b1a7219 */ /* 0x188fe40000001205 */
[-C--:B------:R-:W-:Y:S02]  /*0c90*/  SHF.L.U32 R0, R9, R12.reuse, RZ ;  /* 0x0000000c09007219 */ /* 0x080fe400000006ff */
[----:B------:R-:W-:Y:S01]  /*0ca0*/  SHF.R.U32.HI R5, RZ, R12, R5 ;  /* 0x0000000cff057219 */ /* 0x000fe20000011605 */
[----:B------:R-:W-:Y:S01]  /*0cb0*/  IMAD.MOV.U32 R4, RZ, RZ, R26 ;  /* 0x000000ffff047224 */ /* 0x000fe200078e001a */
[----:B------:R-:W-:Y:S01]  /*0cc0*/  LOP3.LUT R10, RZ, R0, RZ, 0x33, !PT ;  /* 0x00000000ff0a7212 */ /* 0x000fe200078e33ff */
[----:B------:R-:W3:Y:S01]  /*0cd0*/  LDC R23, c[0x0][0x610] ;  /* 0x00018400ff177b82 */ /* 0x000ee20000000800 */
[----:B------:R-:W-:Y:S05]  /*0ce0*/  @!P0 BRA `(.L_x_10) ;  /* 0x0000000000288947 */ /* 0x000fea0003800000 */
[----:B------:R-:W4:Y:S02]  /*0cf0*/  LDC R9, c[0x0][0x64c] ;  /* 0x00019300ff097b82 */ /* 0x000f240000000800 */
[----:B----4-:R-:W-:-:S05]  /*0d00*/  IADD3 R9, P0, R26, R9, RZ ;  /* 0x000000091a097210 */ /* 0x010fca0007f1e0ff */
        /* <DEDUP_REMOVED lines=8> */
.L_x_10:
[----:B-1----:R-:W-:Y:S01]  /*0d90*/  SHF.R.U64 R4, R4, R14, R5 ;  /* 0x0000000e04047219 */ /* 0x002fe20000001205 */
[----:B0-----:R-:W-:Y:S01]  /*0da0*/  VIADD R6, R15, 0xffffffff ;  /* 0xffffffff0f067836 */ /* 0x001fe20000000000 */
[----:B------:R-:W-:Y:S02]  /*0db0*/  SHF.L.U32 R0, R21, R12, RZ ;  /* 0x0000000c15007219 */ /* 0x000fe400000006ff */
[----:B------:R-:W-:Y:S01]  /*0dc0*/  LOP3.LUT R5, R27, R10, RZ, 0xc0, !PT ;  /* 0x0000000a1b057212 */ /* 0x000fe200078ec0ff */
[----:B------:R-:W-:Y:S01]  /*0dd0*/  IMAD.MOV R7, RZ, RZ, -R4 ;  /* 0x000000ffff077224 */ /* 0x000fe200078e0a04 */
[----:B------:R-:W-:Y:S02]  /*0de0*/  SEL R3, R3, R30, !P1 ;  /* 0x0000001e03037207 */ /* 0x000fe40004800000 */
[----:B------:R-:W-:Y:S01]  /*0df0*/  LOP3.LUT R6, R13, R6, RZ, 0xc0, !PT ;  /* 0x000000060d067212 */ /* 0x000fe200078ec0ff */
[----:B------:R-:W-:Y:S02]  /*0e00*/  IMAD R4, R0, R4, R5 ;  /* 0x0000000400047224 */ /* 0x000fe400078e0205 */
[----:B--2---:R-:W-:-:S02]  /*0e10*/  IMAD R0, R7, R20, R26 ;  /* 0x0000001407007224 */ /* 0x004fc400078e021a */
[----:B---3--:R-:W-:Y:S02]  /*0e20*/  IMAD R3, R4, R23, R3 ;  /* 0x0000001704037224 */ /* 0x008fe400078e0203 */
[----:B------:R-:W-:Y:S02]  /*0e30*/  IMAD R154, R0, R15, R6 ;  /* 0x0000000f009a7224 */ /* 0x000fe400078e0206 */
[----:B------:R-:W-:Y:S02]  /*0e40*/  IMAD.MOV.U32 R4, RZ, RZ, 0x1 ;  /* 0x00000001ff047424 */ /* 0x000fe400078e00ff */
[----:B------:R-:W-:Y:S01]  /*0e50*/  IMAD.MOV.U32 R23, RZ, RZ, R28 ;  /* 0x000000ffff177224 */ /* 0x000fe200078e001c */
[----:B------:R-:W-:Y:S02]  /*0e60*/  SEL R153, R154, R3, !P1 ;  /* 0x000000039a997207 */ /* 0x000fe40004800000 */
[----:B------:R-:W-:Y:S02]  /*0e70*/  PRMT R0, R4, 0x7610, R0 ;  /* 0x0000761004007816 */ /* 0x000fe40000000000 */
[----:B------:R-:W-:-:S07]  /*0e80*/  SEL R154, R3, R154, !P1 ;  /* 0x0000009a039a7207 */ /* 0x000fce0004800000 */
.L_x_8:
[----:B------:R-:W-:-:S08]  /*0e90*/  NOP ;  /* 0x0000000000007918 */ /* 0x000fd00000000000 */
[----:B------:R-:W0:Y:S02]  /*0ea0*/  USETMAXREG.TRY_ALLOC.CTAPOOL UP0, 0xe8 ;  /* 0x000000e8000079c8 */ /* 0x000e240008000600 */
[----:B0-----:R-:W-:-:S13]  /*0eb0*/  PLOP3.LUT P0, PT, PT, PT, UP0, 0x80, 0x0 ;  /* 0x000000000000781c */ /* 0x001fda0003f0f008 */
[----:B------:R-:W-:Y:S05]  /*0ec0*/  @!P0 BRA `(.L_x_8) ;  /* 0xfffffffc00f08947 */ /* 0x000fea000383ffff */
[----:B------:R-:W-:Y:S01]  /*0ed0*/  ULDC.64 UR4, c[0x0][0x598] ;  /* 0x0001660000047ab9 */ /* 0x000fe20000000a00 */
[----:B------:R-:W-:Y:S01]  /*0ee0*/  ULDC.64 UR36, c[0x0][0x208] ;  /* 0x0000820000247ab9 */ /* 0x000fe20000000a00 */
[----:B------:R-:W-:-:S04]  /*0ef0*/  ISETP.NE.U32.AND P0, PT, RZ, UR4, PT ;  /* 0x00000004ff007c0c */ /* 0x000fc8000bf05070 */
[----:B------:R-:W-:-:S13]  /*0f00*/  ISETP.NE.AND.EX P0, PT, RZ, UR5, PT, P0 ;  /* 0x00000005ff007c0c */ /* 0x000fda000bf05300 */
[----:B------:R-:W-:Y:S05]  /*0f10*/  @!P0 BRA `(.L_x_11) ;  /* 0x00000000001c8947 */ /* 0x000fea0003800000 */
[----:B------:R-:W0:Y:S02]  /*0f20*/  LDC.64 R4, c[0x0][0x598] ;  /* 0x00016600ff047b82 */ /* 0x000e240000000a00 */
[----:B0-----:R-:W2:Y:S02]  /*0f30*/  LDG.E.64 R4, desc[UR36][R4.64] ;  /* 0x0000002404047981 */ /* 0x001ea4000c1e1b00 */
[----:B--2---:R-:W-:-:S04]  /*0f40*/  ISETP.NE.U32.AND P0, PT, R4, RZ, PT ;  /* 0x000000ff0400720c */ /* 0x004fc80003f05070 */
[----:B------:R-:W-:-:S13]  /*0f50*/  ISETP.NE.AND.EX P0, PT, R5, RZ, PT, P0 ;  /* 0x000000ff0500720c */ /* 0x000fda0003f05300 */
[----:B------:R-:W-:Y:S05]  /*0f60*/  @!P0 BRA `(.L_x_11) ;  /* 0x0000000000088947 */ /* 0x000fea0003800000 */
[----:B------:R0:W5:Y:S01]  /*0f70*/  LD.E R155, desc[UR36][R4.64] ;  /* 0x00000024049b7980 */ /* 0x000162000c101900 */
[----:B------:R-:W-:Y:S05]  /*0f80*/  BRA `(.L_x_12) ;  /* 0x0000000000247947 */ /* 0x000fea0003800000 */
.L_x_11:
[----:B------:R-:W-:Y:S02]  /*0f90*/  ULDC.64 UR4, c[0x0][0x588] ;  /* 0x0001620000047ab9 */ /* 0x000fe40000000a00 */
[----:B------:R-:W-:-:S04]  /*0fa0*/  ISETP.NE.U32.AND P0, PT, RZ, UR4, PT ;  /* 0x00000004ff007c0c */ /* 0x000fc8000bf05070 */
[----:B------:R-:W-:-:S13]  /*0fb0*/  ISETP.NE.AND.EX P0, PT, RZ, UR5, PT, P0 ;  /* 0x00000005ff007c0c */ /* 0x000fda000bf05300 */
[----:B------:R-:W-:Y:S05]  /*0fc0*/  @!P0 BRA `(.L_x_13) ;  /* 0x00000000000c8947 */ /* 0x000fea0003800000 */
[----:B------:R-:W0:Y:S02]  /*0fd0*/  LDC.64 R4, c[0x0][0x588] ;  /* 0x00016200ff047b82 */ /* 0x000e240000000a00 */
[----:B0-----:R1:W5:Y:S01]  /*0fe0*/  LDG.E R155, desc[UR36][R4.64] ;  /* 0x00000024049b7981 */ /* 0x001362000c1e1900 */
[----:B------:R-:W-:Y:S05]  /*0ff0*/  BRA `(.L_x_12) ;  /* 0x0000000000087947 */ /* 0x000fea0003800000 */
.L_x_13:
[----:B------:R-:W-:Y:S02]  /*1000*/  ULDC UR4, c[0x0][0x580] ;  /* 0x0001600000047ab9 */ /* 0x000fe40000000800 */
[----:B------:R-:W-:-:S07]  /*1010*/  IMAD.U32 R155, RZ, RZ, UR4 ;  /* 0x00000004ff9b7e24 */ /* 0x000fce000f8e00ff */
.L_x_12:
[----:B------:R-:W-:Y:S02]  /*1020*/  ULDC.64 UR4, c[0x0][0x5a0] ;  /* 0x0001680000047ab9 */ /* 0x000fe40000000a00 */
[----:B------:R-:W-:-:S04]  /*1030*/  ISETP.NE.U32.AND P0, PT, RZ, UR4, PT ;  /* 0x00000004ff007c0c */ /* 0x000fc8000bf05070 */
[----:B------:R-:W-:-:S13]  /*1040*/  ISETP.NE.AND.EX P0, PT, RZ, UR5, PT, P0 ;  /* 0x00000005ff007c0c */ /* 0x000fda000bf05300 */
[----:B------:R-:W-:Y:S05]  /*1050*/  @!P0 BRA `(.L_x_14) ;  /* 0x00000000001c8947 */ /* 0x000fea0003800000 */
[----:B01----:R-:W0:Y:S02]  /*1060*/  LDC.64 R4, c[0x0][0x5a0] ;  /* 0x00016800ff047b82 */ /* 0x003e240000000a00 */
[----:B0-----:R-:W2:Y:S02]  /*1070*/  LDG.E.64 R4, desc[UR36][R4.64] ;  /* 0x0000002404047981 */ /* 0x001ea4000c1e1b00 */
[----:B--2---:R-:W-:-:S04]  /*1080*/  ISETP.NE.U32.AND P0, PT, R4, RZ, PT ;  /* 0x000000ff0400720c */ /* 0x004fc80003f05070 */
[----:B------:R-:W-:-:S13]  /*1090*/  ISETP.NE.AND.EX P0, PT, R5, RZ, PT, P0 ;  /* 0x000000ff0500720c */ /* 0x000fda0003f05300 */
[----:B------:R-:W-:Y:S05]  /*10a0*/  @!P0 BRA `(.L_x_14) ;  /* 0x0000000000088947 */ /* 0x000fea0003800000 */
[----:B------:R0:W5:Y:S01]  /*10b0*/  LD.E R156, desc[UR36][R4.64] ;  /* 0x00000024049c7980 */ /* 0x000162000c101900 */
[----:B------:R-:W-:Y:S05]  /*10c0*/  BRA `(.L_x_15) ;  /* 0x0000000000247947 */ /* 0x000fea0003800000 */
.L_x_14:
[----:B------:R-:W-:Y:S02]  /*10d0*/  ULDC.64 UR4, c[0x0][0x590] ;  /* 0x0001640000047ab9 */ /* 0x000fe40000000a00 */
[----:B------:R-:W-:-:S04]  /*10e0*/  ISETP.NE.U32.AND P0, PT, RZ, UR4, PT ;  /* 0x00000004ff007c0c */ /* 0x000fc8000bf05070 */
[----:B------:R-:W-:-:S13]  /*10f0*/  ISETP.NE.AND.EX P0, PT, RZ, UR5, PT, P0 ;  /* 0x00000005ff007c0c */ /* 0x000fda000bf05300 */
[----:B------:R-:W-:Y:S05]  /*1100*/  @!P0 BRA `(.L_x_16) ;  /* 0x00000000000c8947 */ /* 0x000fea0003800000 */
[----:B------:R-:W2:Y:S02]  /*1110*/  LDC.64 R156, c[0x0][0x590] ;  /* 0x00016400ff9c7b82 */ /* 0x000ea40000000a00 */
[----:B--2---:R2:W5:Y:S01]  /*1120*/  LDG.E R156, desc[UR36][R156.64] ;  /* 0x000000249c9c7981 */ /* 0x004562000c1e1900 */
[----:B------:R-:W-:Y:S05]  /*1130*/  BRA `(.L_x_15) ;  /* 0x0000000000087947 */ /* 0x000fea0003800000 */
.L_x_16:
[----:B------:R-:W-:Y:S02]  /*1140*/  ULDC UR4, c[0x0][0x584] ;  /* 0x0001610000047ab9 */ /* 0x000fe40000000800 */
[----:B------:R-:W-:-:S07]  /*1150*/  IMAD.U32 R156, RZ, RZ, UR4 ;  /* 0x00000004ff9c7e24 */ /* 0x000fce000f8e00ff */
.L_x_15:
[----:B------:R-:W-:-:S13]  /*1160*/  LOP3.LUT P0, RZ, R0, 0xff, RZ, 0xc0, !PT ;  /* 0x000000ff00ff7812 */ /* 0x000fda000780c0ff */
[----:B------:R-:W-:Y:S05]  /*1170*/  @!P0 EXIT ;  /* 0x000000000000894d */ /* 0x000fea0003800000 */
[----:B------:R-:W-:Y:S01]  /*1180*/  ULDC UR4, c[0x0][0x28c] ;  /* 0x0000a30000047ab9 */ /* 0x000fe20000000800 */
[----:B--2---:R-:W-:Y:S01]  /*1190*/  LOP3.LUT R157, R19, 0x1, RZ, 0xfc, !PT ;  /* 0x00000001139d7812 */ /* 0x004fe200078efcff */
[----:B------:R-:W-:Y:S01]  /*11a0*/  UIADD3 UR4, UR4, 0x3f, URZ ;  /* 0x0000003f04047890 */ /* 0x000fe2000fffe03f */
[----:B------:R-:W-:Y:S01]  /*11b0*/  UMOV UR38, URZ ;  /* 0x0000003f00267c82 */ /* 0x000fe20008000000 */
[----:B------:R-:W-:Y:S02]  /*11c0*/  UMOV UR39, URZ ;  /* 0x0000003f00277c82 */ /* 0x000fe40008000000 */
[----:B------:R-:W-:-:S04]  /*11d0*/  USHF.R.S32.HI UR5, URZ, 0x1f, UR4 ;  /* 0x0000001f3f057899 */ /* 0x000fc80008011404 */
[----:B------:R-:W-:-:S04]  /*11e0*/  ULEA.HI UR5, UR5, UR4, URZ, 0x6 ;  /* 0x0000000405057291 */ /* 0x000fc8000f8f303f */
[----:B------:R-:W-:-:S12]  /*11f0*/  USHF.R.S32.HI UR40, URZ, 0x6, UR5 ;  /* 0x000000063f287899 */ /* 0x000fd80008011405 */
.L_x_290:
[----:B------:R-:W-:Y:S01]  /*1200*/  LOP3.LUT R0, R18, 0x80, RZ, 0xc0, !PT ;  /* 0x0000008012007812 */ /* 0x000fe200078ec0ff */
[----:B--2---:R-:W2:Y:S01]  /*1210*/  S2UR UR7, SR_CgaCtaId ;  /* 0x00000000000779c3 */ /* 0x004ea20000008800 */
[----:B------:R-:W-:Y:S02]  /*1220*/  UMOV UR6, 0x400 ;  /* 0x0000040000067882 */ /* 0x000fe40000000000 */
[----:B------:R-:W-:-:S06]  /*1230*/  SHF.R.U32.HI R0, RZ, 0x7, R0 ;  /* 0x00000007ff007819 */ /* 0x000fcc0000011600 */
[----:B---3--:R-:W3:Y:S01]  /*1240*/  SHFL.IDX PT, R0, R0, RZ, 0x1f ;  /* 0x00001fff00007589 */ /* 0x008ee200000e0000 */
[----:B--2---:R-:W-:Y:S01]  /*1250*/  ULEA UR6, UR7, UR6, 0x18 ;  /* 0x0000000607067291 */ /* 0x004fe2000f8ec03f */
[----:B---3--:R-:W-:-:S13]  /*1260*/  R2UR UR4, R0 ;  /* 0x00000000000472ca */ /* 0x008fda00000e0000 */
[----:B------:R-:W-:-:S04]  /*1270*/  ULEA.HI UR5, UR4, UR4, URZ, 0x1 ;  /* 0x0000000404057291 */ /* 0x000fc8000f8f083f */
[----:B------:R-:W-:-:S04]  /*1280*/  ULOP3.LUT UR5, UR5, 0x7fffe, URZ, 0xc0, !UPT ;  /* 0x0007fffe05057892 */ /* 0x000fc8000f8ec03f */
[----:B------:R-:W-:-:S03]  /*1290*/  UIADD3 UR5, UR4, -UR5, URZ ;  /* 0x8000000504057290 */ /* 0x000fc6000fffe03f */
[----:B------:R-:W-:Y:S01]  /*12a0*/  ULDC UR4, c[0x0][0x28c] ;  /* 0x0000a30000047ab9 */ /* 0x000fe20000000800 */
[----:B------:R-:W-:Y:S01]  /*12b0*/  ULEA UR5, UR5, UR6, 0xd ;  /* 0x0000000605057291 */ /* 0x000fe2000f8e683f */
[----:B------:R-:W-:-:S03]  /*12c0*/  ISETP.LT.AND P0, PT, RZ, UR4, PT ;  /* 0x00000004ff007c0c */ /* 0x000fc6000bf01270 */
[----:B------:R-:W-:-:S04]  /*12d0*/  UIADD3 UR5, UR5, 0x100, URZ ;  /* 0x0000010005057890 */ /* 0x000fc8000fffe03f */
[----:B------:R-:W-:-:S04]  /*12e0*/  USHF.R.U32.HI UR5, URZ, 0x4, UR5 ;  /* 0x000000043f057899 */ /* 0x000fc80008011605 */
[----:B------:R-:W-:Y:S02]  /*12f0*/  ULOP3.LUT UR41, UR5, 0x3fff, URZ, 0xc0, !UPT ;  /* 0x00003fff05297892 */ /* 0x000fe4000f8ec03f */
[----:B-1--45:R-:W-:Y:S10]  /*1300*/  @P0 BRA `(.L_x_17) ;  /* 0x0000000000400947 */ /* 0x032ff40003800000 */
[----:B------:R-:W-:Y:S01]  /*1310*/  MOV R0, 0x0 ;  /* 0x0000000000007802 */ /* 0x000fe20000000f00 */
[----:B------:R-:W-:Y:S01]  /*1320*/  ULDC.64 UR4, c[0x4][0x68] ;  /* 0x01001a0000047ab9 */ /* 0x000fe20000000a00 */
[----:B------:R-:W-:Y:S01]  /*1330*/  ULDC.64 UR6, c[0x4][0x8] ;  /* 0x0100020000067ab9 */ /* 0x000fe20000000a00 */
[----:B01----:R-:W-:Y:S01]  /*1340*/  IMAD.U32 R4, RZ, RZ, UR4 ;  /* 0x00000004ff047e24 */ /* 0x003fe2000f8e00ff */
[----:B------:R0:W1:Y:S01]  /*1350*/  LDC.64 R14, c[0x4][R0] ;  /* 0x01000000000e7b82 */ /* 0x0000620000000a00 */
[----:B------:R-:W-:Y:S01]  /*1360*/  IMAD.U32 R5, RZ, RZ, UR5 ;  /* 0x00000005ff057e24 */ /* 0x000fe2000f8e00ff */
[----:B------:R-:W-:Y:S01]  /*1370*/  ULDC.64 UR4, c[0x4][0x70] ;  /* 0x01001c0000047ab9 */ /* 0x000fe20000000a00 */
[----:B------:R-:W-:Y:S02]  /*1380*/  IMAD.U32 R10, RZ, RZ, UR6 ;  /* 0x00000006ff0a7e24 */ /* 0x000fe4000f8e00ff */
[----:B------:R-:W-:Y:S02]  /*1390*/  IMAD.U32 R6, RZ, RZ, UR4 ;  /* 0x00000004ff067e24 */ /* 0x000fe4000f8e00ff */
[----:B------:R-:W-:-:S02]  /*13a0*/  IMAD.U32 R7, RZ, RZ, UR5 ;  /* 0x00000005ff077e24 */ /* 0x000fc4000f8e00ff */
[----:B------:R-:W-:Y:S02]  /*13b0*/  IMAD.U32 R11, RZ, RZ, UR7 ;  /* 0x00000007ff0b7e24 */ /* 0x000fe4000f8e00ff */
[----:B------:R-:W-:Y:S02]  /*13c0*/  IMAD.MOV.U32 R8, RZ, RZ, 0x1e1 ;  /* 0x000001e1ff087424 */ /* 0x000fe400078e00ff */
[----:B------:R-:W-:Y:S02]  /*13d0*/  IMAD.MOV.U32 R12, RZ, RZ, 0x1 ;  /* 0x00000001ff0c7424 */ /* 0x000fe400078e00ff */
[----:B0-----:R-:W-:-:S07]  /*13e0*/  IMAD.MOV.U32 R13, RZ, RZ, RZ ;  /* 0x000000ffff0d7224 */ /* 0x001fce00078e00ff */
[----:B------:R-:W-:-:S07]  /*13f0*/  LEPC R20, `(.L_x_17) ;  /* 0x000000001014794e */ /* 0x000fce0000000000 */
[----:B-1---5:R-:W-:Y:S05]  /*1400*/  CALL.ABS.NOINC R14 ;  /* 0x000000000e007343 */ /* 0x022fea0003c00000 */
.L_x_17:
[----:B------:R-:W-:-:S13]  /*1410*/  ISETP.NE.AND P0, PT, R157, 0x3, PT ;  /* 0x000000039d00780c */ /* 0x000fda0003f05270 */
[----:B------:R-:W-:Y:S05]  /*1420*/  @!P0 BRA `(.L_x_18) ;  /* 0x0000000000048947 */ /* 0x000fea0003800000 */
[----:B------:R-:W-:Y:S01]  /*1430*/  BPT.TRAP 0x1 ;  /* 0x000000040000795c */ /* 0x000fe20000300000 */
.L_x_18:
[----:B------:R-:W2:Y:S01]  /*1440*/  S2UR UR5, SR_CgaCtaId ;  /* 0x00000000000579c3 */ /* 0x000ea20000008800 */
[----:B------:R-:W-:Y:S01]  /*1450*/  UMOV UR4, 0x400 ;  /* 0x0000040000047882 */ /* 0x000fe20000000000 */
[----:B------:R-:W-:Y:S02]  /*1460*/  IMAD.U32 R0, RZ, RZ, UR38 ;  /* 0x00000026ff007e24 */ /* 0x000fe4000f8e00ff */
[----:B------:R-:W-:-:S03]  /*1470*/  IMAD.U32 R3, RZ, RZ, UR39 ;  /* 0x00000027ff037e24 */ /* 0x000fc6000f8e00ff */
[----:B------:R-:W-:Y:S01]  /*1480*/  SHF.L.U32 R0, R0, 0x1f, RZ ;  /* 0x0000001f00007819 */ /* 0x000fe200000006ff */
[----:B--2---:R-:W-:-:S06]  /*1490*/  ULEA UR4, UR5, UR4, 0x18 ;  /* 0x0000000405047291 */ /* 0x004fcc000f8ec03f */
[----:B------:R-:W-:-:S04]  /*14a0*/  IMAD.U32 R6, RZ, RZ, UR4 ;  /* 0x00000004ff067e24 */ /* 0x000fc8000f8e00ff */
[----:B------:R-:W-:-:S04]  /*14b0*/  IMAD R3, R3, 0x8, R6 ;  /* 0x0000000803037824 */ /* 0x000fc800078e0206 */
[----:B------:R2:W3:Y:S01]  /*14c0*/  SYNCS.PHASECHK.TRANS64.TRYWAIT P1, [R3+URZ], R0 ;  /* 0x00000000030075a7 */ /* 0x0004e2000802017f */
[----:B------:R-:W-:Y:S05]  /*14d0*/  @!P0 BRA `(.L_x_19) ;  /* 0x0000000000048947 */ /* 0x000fea0003800000 */
[----:B------:R-:W-:Y:S01]  /*14e0*/  BPT.TRAP 0x1 ;  /* 0x000000040000795c */ /* 0x000fe20000300000 */
.L_x_19:
[----:B---3--:R-:W-:Y:S05]  /*14f0*/  @P1 BRA `(.L_x_20) ;  /* 0x0000000000081947 */ /* 0x008fea0003800000 */
[----:B------:R-:W3:Y:S02]  /*1500*/  SYNCS.PHASECHK.TRANS64.TRYWAIT P1, [R3+URZ], R0 ;  /* 0x00000000030075a7 */ /* 0x000ee4000802017f */
[----:B---3--:R-:W-:Y:S05]  /*1510*/  @!P1 BRA `(.L_x_21) ;  /* 0x000000a400189947 */ /* 0x008fea0003800000 */
.L_x_20:
[----:B------:R-:W-:-:S04]  /*1520*/  UISETP.LT.AND UP0, UPT, UR40, 0x1, UPT ;  /* 0x000000012800788c */ /* 0x000fc8000bf01270 */
[----:B------:R-:W-:-:S06]  /*1530*/  USEL UR4, UR40, 0x1, UP0 ;  /* 0x0000000128047887 */ /* 0x000fcc0008000000 */
[----:B--23--:R-:W-:Y:S01]  /*1540*/  IMAD.U32 R0, RZ, RZ, UR4 ;  /* 0x00000004ff007e24 */ /* 0x00cfe2000f8e00ff */
[----:B------:R-:W-:Y:S05]  /*1550*/  WARPSYNC.ALL ;  /* 0x0000000000007948 */ /* 0x000fea0003800000 */
[----:B------:R-:W-:-:S04]  /*1560*/  IADD3 R0, -R0, UR40, RZ ;  /* 0x0000002800007c10 */ /* 0x000fc8000fffe1ff */
[----:B------:R-:W-:Y:S02]  /*1570*/  ISETP.GE.AND P1, PT, R0, 0x1, PT ;  /* 0x000000010000780c */ /* 0x000fe40003f26270 */
[----:B------:R-:W-:Y:S01]  /*1580*/  R2UR UR4, R6 ;  /* 0x00000000060472ca */ /* 0x000fe200000e0000 */
[----:B------:R-:W-:Y:S01]  /*1590*/  WARPGROUP.ARRIVE ;  /* 0x00000000000079c5 */ /* 0x000fe20000000000 */
[----:B------:R-:W-:Y:S01]  /*15a0*/  UMOV UR9, 0x40000040 ;  /* 0x4000004000097882 */ /* 0x000fe20000000000 */
[----:B------:R-:W-:-:S10]  /*15b0*/  UMOV UR11, 0x40000040 ;  /* 0x40000040000b7882 */ /* 0x000fd40000000000 */
[----:B------:R-:W-:-:S04]  /*15c0*/  UIADD3 UR4, UR4, 0x10100, URZ ;  /* 0x0001010004047890 */ /* 0x000fc8000fffe03f */
[----:B------:R-:W-:-:S04]  /*15d0*/  USHF.R.U32.HI UR4, URZ, 0x4, UR4 ;  /* 0x000000043f047899 */ /* 0x000fc80008011604 */
[----:B------:R-:W-:Y:S02]  /*15e0*/  ULOP3.LUT UR5, UR4, 0x3fff, URZ, 0xc0, !UPT ;  /* 0x00003fff04057892 */ /* 0x000fe4000f8ec03f */
[----:B------:R-:W-:Y:S02]  /*15f0*/  ULOP3.LUT UR4, UR41, 0x10000, URZ, 0xfc, !UPT ;  /* 0x0001000029047892 */ /* 0x000fe4000f8efc3f */
[----:B------:R-:W-:Y:S02]  /*1600*/  ULOP3.LUT UR5, UR5, 0x10000, URZ, 0xfc, !UPT ;  /* 0x0001000005057892 */ /* 0x000fe4000f8efc3f */
[----:B------:R-:W-:Y:S02]  /*1610*/  ULEA UR6, UR39, UR4, 0xa ;  /* 0x0000000427067291 */ /* 0x000fe4000f8e503f */
[----:B------:R-:W-:-:S05]  /*1620*/  ULEA UR7, UR39, UR5, 0xb ;  /* 0x0000000527077291 */ /* 0x000fca000f8e583f */
[----:B------:R-:W-:Y:S02]  /*1630*/  UMOV UR8, UR6 ;  /* 0x0000000600087c82 */ /* 0x000fe40008000000 */
[----:B------:R-:W-:Y:S02]  /*1640*/  UMOV UR10, UR7 ;  /* 0x00000007000a7c82 */ /* 0x000fe40008000000 */
[----:B------:R-:W-:Y:S01]  /*1650*/  HGMMA.64x256x16.F32.BF16 R24, gdesc[UR8], RZ, !UPT, gsb0 ;  /* 0x03e00000081879f0 */ /* 0x000fe2000c0018ff */
[----:B------:R-:W-:Y:S02]  /*1660*/  UIADD3 UR8, UR6, 0x2, URZ ;  /* 0x0000000206087890 */ /* 0x000fe4000fffe03f */
[----:B------:R-:W-:Y:S01]  /*1670*/  UIADD3 UR10, UR7, 0x2, URZ ;  /* 0x00000002070a7890 */ /* 0x000fe2000fffe03f */
[----:B------:R-:W-:Y:S01]  /*1680*/  UMOV UR9, 0x40000040 ;  /* 0x4000004000097882 */ /* 0x000fe20000000000 */
[----:B------:R-:W-:Y:S01]  /*1690*/  UMOV UR11, 0x40000040 ;  /* 0x40000040000b7882 */ /* 0x000fe20000000000 */
[----:B------:R-:W-:-:S02]  /*16a0*/  WARPGROUP.DEPBAR.LE gsb0, 0x0 ;  /* 0x00008000000079c5 */ /* 0x000fc40000010000 */
[----:B------:R-:W-:-:S15]  /*16b0*/  WARPGROUP.ARRIVE ;  /* 0x00000000000079c5 */ /* 0x000fde0000000000 */
[----:B------:R-:W-:-:S05]  /*16c0*/  NOP ;  /* 0x0000000000007918 */ /* 0x000fca0000000000 */
[----:B------:R-:W-:Y:S01]  /*16d0*/  HGMMA.64x256x16.F32.BF16 R24, gdesc[UR8], R24, gsb0 ;  /* 0x03e00000081879f0 */ /* 0x000fe20008001818 */
[----:B------:R-:W-:Y:S02]  /*16e0*/  UIADD3 UR8, UR6, 0x4, URZ ;  /* 0x0000000406087890 */ /* 0x000fe4000fffe03f */
[----:B------:R-:W-:Y:S01]  /*16f0*/  UIADD3 UR10, UR7, 0x4, URZ ;  /* 0x00000004070a7890 */ /* 0x000fe2000fffe03f */
[----:B------:R-:W-:Y:S01]  /*1700*/  UMOV UR9, 0x40000040 ;  /* 0x4000004000097882 */ /* 0x000fe20000000000 */
[----:B------:R-:W-:Y:S01]  /*1710*/  UMOV UR11, 0x40000040 ;  /* 0x40000040000b7882 */ /* 0x000fe20000000000 */
[----:B------:R-:W-:Y:S02]  /*1720*/  WARPGROUP.DEPBAR.LE gsb0, 0x0 ;  /* 0x00008000000079c5 */ /* 0x000fe40000010000 */
        /* <DEDUP_REMOVED lines=10> */
[----:B------:R-:W-:Y:S03]  /*17d0*/  HGMMA.64x256x16.F32.BF16 R24, gdesc[UR8], R24, gsb0 ;  /* 0x03e00000081879f0 */ /* 0x000fe60008001818 */
[----:B------:R-:W-:Y:S02]  /*17e0*/  WARPGROUP.DEPBAR.LE gsb0, 0x0 ;  /* 0x00008000000079c5 */ /* 0x000fe40000010000 */
[----:B------:R-:W-:Y:S05]  /*17f0*/  @!P1 BRA `(.L_x_22) ;  /* 0x0000000400309947 */ /* 0x000fea0003800000 */
[----:B------:R-:W-:Y:S02]  /*1800*/  UIADD3 UR6, UR39, 0x1, URZ ;  /* 0x0000000127067890 */ /* 0x000fe4000fffe03f */
[----:B------:R-:W-:Y:S02]  /*1810*/  IMAD.U32 R3, RZ, RZ, UR39 ;  /* 0x00000027ff037e24 */ /* 0x000fe4000f8e00ff */
[----:B------:R-:W-:-:S04]  /*1820*/  UISETP.NE.AND UP0, UPT, UR6, 0x4, UPT ;  /* 0x000000040600788c */ /* 0x000fc8000bf05270 */
[----:B------:R-:W-:Y:S02]  /*1830*/  USEL UR7, URZ, 0x1, UP0 ;  /* 0x000000013f077887 */ /* 0x000fe40008000000 */
[----:B------:R-:W-:Y:S02]  /*1840*/  USEL UR6, UR6, URZ, UP0 ;  /* 0x0000003f06067287 */ /* 0x000fe40008000000 */
[----:B------:R-:W-:-:S06]  /*1850*/  ULOP3.LUT UR7, UR38, UR7, URZ, 0x3c, !UPT ;  /* 0x0000000726077292 */ /* 0x000fcc000f8e3c3f */
[----:B------:R-:W-:-:S07]  /*1860*/  IMAD.U32 R7, RZ, RZ, UR7 ;  /* 0x00000007ff077e24 */ /* 0x000fce000f8e00ff */
.L_x_29:
[----:B------:R-:W-:Y:S05]  /*1870*/  @!P0 BRA `(.L_x_23) ;  /* 0x0000000000048947 */ /* 0x000fea0003800000 */
[----:B------:R-:W-:Y:S01]  /*1880*/  BPT.TRAP 0x1 ;  /* 0x000000040000795c */ /* 0x000fe20000300000 */
.L_x_23:
[----:B------:R-:W2:Y:S01]  /*1890*/  S2UR UR8, SR_CgaCtaId ;  /* 0x00000000000879c3 */ /* 0x000ea20000008800 */
[----:B------:R-:W-:Y:S01]  /*18a0*/  UMOV UR7, 0x400 ;  /* 0x0000040000077882 */ /* 0x000fe20000000000 */
[----:B01----:R-:W-:Y:S01]  /*18b0*/  IMAD.U32 R5, RZ, RZ, UR6 ;  /* 0x00000006ff057e24 */ /* 0x003fe2000f8e00ff */
[----:B------:R-:W-:Y:S01]  /*18c0*/  SHF.L.U32 R4, R7, 0x1f, RZ ;  /* 0x0000001f07047819 */ /* 0x000fe200000006ff */
[----:B--2---:R-:W-:-:S06]  /*18d0*/  ULEA UR7, UR8, UR7, 0x18 ;  /* 0x0000000708077291 */ /* 0x004fcc000f8ec03f */
[----:B------:R-:W-:-:S04]  /*18e0*/  IMAD.U32 R6, RZ, RZ, UR7 ;  /* 0x00000007ff067e24 */ /* 0x000fc8000f8e00ff */
[----:B------:R-:W-:-:S04]  /*18f0*/  IMAD R5, R5, 0x8, R6 ;  /* 0x0000000805057824 */ /* 0x000fc800078e0206 */
[----:B------:R0:W1:Y:S01]  /*1900*/  SYNCS.PHASECHK.TRANS64.TRYWAIT P1, [R5+URZ], R4 ;  /* 0x00000004050075a7 */ /* 0x000062000802017f */
[----:B------:R-:W-:Y:S05]  /*1910*/  @!P0 BRA `(.L_x_24) ;  /* 0x0000000000048947 */ /* 0x000fea0003800000 */
[----:B------:R-:W-:Y:S01]  /*1920*/  BPT.TRAP 0x1 ;  /* 0x000000040000795c */ /* 0x000fe20000300000 */
.L_x_24:
[----:B-1----:R-:W-:Y:S05]  /*1930*/  @P1 BRA `(.L_x_25) ;  /* 0x0000000000081947 */ /* 0x002fea0003800000 */
[----:B------:R-:W1:Y:S02]  /*1940*/  SYNCS.PHASECHK.TRANS64.TRYWAIT P1, [R5+URZ], R4 ;  /* 0x00000004050075a7 */ /* 0x000e64000802017f */
[----:B-1----:R-:W-:Y:S05]  /*1950*/  @!P1 BRA `(.L_x_26) ;  /* 0x000000a0001c9947 */ /* 0x002fea0003800000 */
.L_x_25:
[----:B------:R-:W-:Y:S01]  /*1960*/  ULEA UR7, UR6, UR4, 0xa ;  /* 0x0000000406077291 */ /* 0x000fe2000f8e503f */
[----:B------:R-:W-:Y:S01]  /*1970*/  WARPGROUP.ARRIVE ;  /* 0x00000000000079c5 */ /* 0x000fe20000000000 */
[----:B------:R-:W-:Y:S01]  /*1980*/  ULEA UR12, UR6, UR5, 0xb ;  /* 0x00000005060c7291 */ /* 0x000fe2000f8e583f */
[----:B------:R-:W-:Y:S01]  /*1990*/  UMOV UR9, 0x40000040 ;  /* 0x4000004000097882 */ /* 0x000fe20000000000 */
[----:B------:R-:W-:-:S03]  /*19a0*/  UMOV UR11, 0x40000040 ;  /* 0x40000040000b7882 */ /* 0x000fc60000000000 */
[----:B------:R-:W-:Y:S02]  /*19b0*/  UMOV UR8, UR7 ;  /* 0x0000000700087c82 */ /* 0x000fe40008000000 */
[----:B------:R-:W-:Y:S02]  /*19c0*/  UMOV UR10, UR12 ;  /* 0x0000000c000a7c82 */ /* 0x000fe40008000000 */
[----:B------:R-:W-:Y:S01]  /*19d0*/  HGMMA.64x256x16.F32.BF16 R24, gdesc[UR8], R24, gsb0 ;  /* 0x03e00000081879f0 */ /* 0x000fe20008001818 */
        /* <DEDUP_REMOVED lines=26> */
[----:B------:R-:W-:Y:S01]  /*1b80*/  BPT.TRAP 0x1 ;  /* 0x000000040000795c */ /* 0x000fe20000300000 */
.L_x_27:
[----:B------:R-:W-:-:S13]  /*1b90*/  ISETP.NE.AND P1, PT, R22, RZ, PT ;  /* 0x000000ff1600720c */ /* 0x000fda0003f25270 */
[----:B01----:R-:W-:-:S04]  /*1ba0*/  @P1 IMAD R4, R3, 0x8, R6 ;  /* 0x0000000803041824 */ /* 0x003fc800078e0206 */
[----:B------:R-:W-:-:S05]  /*1bb0*/  @P1 VIADD R5, R4, 0x20 ;  /* 0x0000002004051836 */ /* 0x000fca0000000000 */
[----:B------:R-:W-:-:S04]  /*1bc0*/  @P1 PRMT R5, R152, 0x654, R5 ;  /* 0x0000065498051816 */ /* 0x000fc80000000005 */
[----:B------:R0:W-:Y:S01]  /*1bd0*/  @P1 SYNCS.ARRIVE.TRANS64.RED.A1T0 RZ, [R5+URZ], RZ ;  /* 0x000000ff05ff19a7 */ /* 0x0001e2000810043f */
[----:B------:R-:W-:-:S13]  /*1be0*/  ISETP.GT.U32.AND P1, PT, R19, 0x1, PT ;  /* 0x000000011300780c */ /* 0x000fda0003f24070 */
[----:B0-----:R-:W-:Y:S05]  /*1bf0*/  @P1 BRA `(.L_x_28) ;  /* 0x0000000000041947 */ /* 0x001fea0003800000 */
[----:B------:R-:W-:Y:S01]  /*1c00*/  BPT.TRAP 0x1 ;  /* 0x000000040000795c */ /* 0x000fe20000300000 */
.L_x_28:
[----:B------:R-:W-:Y:S01]  /*1c10*/  UIADD3 UR6, UR6, 0x1, URZ ;  /* 0x0000000106067890 */ /* 0x000fe2000fffe03f */
[C---:B------:R-:W-:Y:S01]  /*1c20*/  ISETP.GT.AND P2, PT, R0.reuse, 0x1, PT ;  /* 0x000000010000780c */ /* 0x040fe20003f44270 */
[----:B------:R-:W-:Y:S02]  /*1c30*/  VIADD R3, R3, 0x1 ;  /* 0x0000000103037836 */ /* 0x000fe40000000000 */
[----:B------:R-:W-:Y:S01]  /*1c40*/  UISETP.NE.AND UP0, UPT, UR6, 0x4, UPT ;  /* 0x000000040600788c */ /* 0x000fe2000bf05270 */
[----:B------:R-:W-:Y:S02]  /*1c50*/  VIADD R0, R0, 0xffffffff ;  /* 0xffffffff00007836 */ /* 0x000fe40000000000 */
[C---:B------:R-:W-:Y:S01]  /*1c60*/  ISETP.NE.AND P1, PT, R3.reuse, 0x4, PT ;  /* 0x000000040300780c */ /* 0x040fe20003f25270 */
[----:B------:R-:W-:Y:S02]  /*1c70*/  USEL UR7, URZ, 0x1, UP0 ;  /* 0x000000013f077887 */ /* 0x000fe40008000000 */
[----:B------:R-:W-:Y:S01]  /*1c80*/  USEL UR6, UR6, URZ, UP0 ;  /* 0x0000003f06067287 */ /* 0x000fe20008000000 */
[----:B------:R-:W-:-:S03]  /*1c90*/  SEL R3, R3, RZ, P1 ;  /* 0x000000ff03037207 */ /* 0x000fc60000800000 */
[----:B------:R-:W-:Y:S01]  /*1ca0*/  LOP3.LUT R7, R7, UR7, RZ, 0x3c, !PT ;  /* 0x0000000707077c12 */ /* 0x000fe2000f8e3cff */
[----:B------:R-:W-:Y:S07]  /*1cb0*/  @P2 BRA `(.L_x_29) ;  /* 0xfffffff800ec2947 */ /* 0x000fee000383ffff */
.L_x_22:
[----:B------:R-:W2:Y:S02]  /*1cc0*/  LDC R0, c[0x0][0x28c] ;  /* 0x0000a300ff007b82 */ /* 0x000ea40000000800 */
[----:B--2---:R-:W-:-:S13]  /*1cd0*/  ISETP.GE.AND P1, PT, R0, 0x1, PT ;  /* 0x000000010000780c */ /* 0x004fda0003f26270 */
[----:B------:R-:W-:Y:S05]  /*1ce0*/  @!P1 BRA `(.L_x_30) ;  /* 0x0000000000409947 */ /* 0x000fea0003800000 */
[----:B------:R-:W-:Y:S05]  /*1cf0*/  @!P0 BRA `(.L_x_31) ;  /* 0x0000000000048947 */ /* 0x000fea0003800000 */
[----:B------:R-:W-:Y:S01]  /*1d00*/  BPT.TRAP 0x1 ;  /* 0x000000040000795c */ /* 0x000fe20000300000 */
.L_x_31:
[----:B------:R-:W-:Y:S01]  /*1d10*/  ISETP.NE.AND P0, PT, R22, RZ, PT ;  /* 0x000000ff1600720c */ /* 0x000fe20003f05270 */
[----:B------:R-:W-:-:S12]  /*1d20*/  UISETP.LT.AND UP1, UPT, UR40, 0x1, UPT ;  /* 0x000000012800788c */ /* 0x000fd8000bf21270 */
[----:B------:R-:W-:-:S05]  /*1d30*/  VOTEU.ANY UP0, P0 ;  /* 0x00000000003f7886 */ /* 0x000fca0000000100 */
[----:B------:R-:W-:-:S04]  /*1d40*/  @UP0 USEL UR4, UR40, 0x1, UP1 ;  /* 0x0000000128040887 */ /* 0x000fc80008800000 */
[----:B------:R-:W-:-:S06]  /*1d50*/  @UP0 UIADD3 UR4, UR39, UR40, -UR4 ;  /* 0x0000002827040290 */ /* 0x000fcc000fffe804 */
[----:B------:R-:W-:-:S04]  /*1d60*/  IMAD.U32 R0, RZ, RZ, UR4 ;  /* 0x00000004ff007e24 */ /* 0x000fc8000f8e00ff */
[----:B------:R-:W-:-:S05]  /*1d70*/  @P0 IMAD.SHL.U32 R0, R0, 0x8, RZ ;  /* 0x0000000800000824 */ /* 0x000fca00078e00ff */
[----:B------:R-:W-:-:S04]  /*1d80*/  @P0 LOP3.LUT R0, R0, 0x18, RZ, 0xc0, !PT ;  /* 0x0000001800000812 */ /* 0x000fc800078ec0ff */
[----:B------:R-:W-:-:S04]  /*1d90*/  @P0 IADD3 R3, R6, 0x20, R0 ;  /* 0x0000002006030810 */ /* 0x000fc80007ffe000 */
[----:B------:R-:W-:-:S04]  /*1da0*/  @P0 PRMT R3, R152, 0x654, R3 ;  /* 0x0000065498030816 */ /* 0x000fc80000000003 */
[----:B------:R2:W-:Y:S01]  /*1db0*/  @P0 SYNCS.ARRIVE.TRANS64.RED.A1T0 RZ, [R3+URZ], RZ ;  /* 0x000000ff03ff09a7 */ /* 0x0005e2000810043f */
[----:B------:R-:W-:-:S13]  /*1dc0*/  ISETP.GT.U32.AND P0, PT, R19, 0x1, PT ;  /* 0x000000011300780c */ /* 0x000fda0003f04070 */
[----:B--2---:R-:W-:Y:S05]  /*1dd0*/  @P0 BRA `(.L_x_30) ;  /* 0x0000000000040947 */ /* 0x004fea0003800000 */
[----:B------:R-:W-:Y:S01]  /*1de0*/  BPT.TRAP 0x1 ;  /* 0x000000040000795c */ /* 0x000fe20000300000 */
.L_x_30:
[----:B------:R-:W2:Y:S01]  /*1df0*/  LDC R6, c[0x0][0x288] ;  /* 0x0000a200ff067b82 */ /* 0x000ea20000000800 */
[--C-:B------:R-:W-:Y:S01]  /*1e00*/  SHF.R.U32.HI R0, RZ, 0x2, R18.reuse ;  /* 0x00000002ff007819 */ /* 0x100fe20000011612 */
[----:B------:R-:W-:Y:S01]  /*1e10*/  UIADD3 UR39, UR40, UR39, URZ ;  /* 0x0000002728277290 */ /* 0x000fe2000fffe03f */
[----:B01----:R-:W-:Y:S01]  /*1e20*/  SHF.R.U32.HI R5, RZ, 0x7, R18 ;  /* 0x00000007ff057819 */ /* 0x003fe20000011612 */
[----:B------:R-:W-:Y:S01]  /*1e30*/  ULDC UR8, c[0x0][0x284] ;  /* 0x0000a10000087ab9 */ /* 0x000fe20000000800 */
[----:B------:R-:W-:Y:S01]  /*1e40*/  LOP3.LUT R4, R18, 0x60, RZ, 0xc0, !PT ;  /* 0x0000006012047812 */ /* 0x000fe200078ec0ff */
[----:B------:R-:W-:Y:S01]  /*1e50*/  USHF.R.U32.HI UR4, URZ, 0x2, UR39 ;  /* 0x000000023f047899 */ /* 0x000fe20008011627 */
[----:B------:R-:W-:Y:S01]  /*1e60*/  LOP3.LUT R3, R0, 0x7, RZ, 0xc0, !PT ;  /* 0x0000000700037812 */ /* 0x000fe200078ec0ff */
[----:B------:R-:W-:Y:S01]  /*1e70*/  UISETP.GT.U32.AND UP1, UPT, UR39, 0x3, UPT ;  /* 0x000000032700788c */ /* 0x000fe2000bf24070 */
[----:B------:R-:W-:Y:S01]  /*1e80*/  LOP3.LUT R0, R5, 0x1, RZ, 0xc0, !PT ;  /* 0x0000000105007812 */ /* 0x000fe200078ec0ff */
[----:B------:R-:W-:Y:S01]  /*1e90*/  ULOP3.LUT UR4, UR4, 0x1, URZ, 0xc0, !UPT ;  /* 0x0000000104047892 */ /* 0x000fe2000f8ec03f */
[----:B------:R-:W-:Y:S01]  /*1ea0*/  SHF.R.U32.HI R10, RZ, 0x1, R4 ;  /* 0x00000001ff0a7819 */ /* 0x000fe20000011604 */
[----:B------:R-:W-:Y:S01]  /*1eb0*/  IMAD.SHL.U32 R4, R18, 0x2, RZ ;  /* 0x0000000212047824 */ /* 0x000fe200078e00ff */
[----:B------:R-:W-:Y:S01]  /*1ec0*/  SHF.R.S32.HI R21, RZ, 0x1f, R23 ;  /* 0x0000001fff157819 */ /* 0x000fe20000011417 */
[----:B------:R-:W-:Y:S01]  /*1ed0*/  IMAD.SHL.U32 R8, R0, 0x40, RZ ;  /* 0x0000004000087824 */ /* 0x000fe200078e00ff */
[--C-:B------:R-:W-:Y:S01]  /*1ee0*/  IADD3 R5, RZ, -R10, -R3.reuse ;  /* 0x8000000aff057210 */ /* 0x100fe20007ffe803 */
[----:B------:R-:W-:Y:S01]  /*1ef0*/  UISETP.NE.U32.AND UP0, UPT, UR4, 0x1, UPT ;  /* 0x000000010400788c */ /* 0x000fe2000bf05070 */
[----:B------:R-:W-:Y:S01]  /*1f00*/  LOP3.LUT R4, R4, 0x6, RZ, 0xc0, !PT ;  /* 0x0000000604047812 */ /* 0x000fe200078ec0ff */
[----:B------:R-:W-:Y:S01]  /*1f10*/  ULDC.64 UR6, c[0x0][0x5d0] ;  /* 0x0001740000067ab9 */ /* 0x000fe20000000a00 */
[----:B------:R-:W-:Y:S01]  /*1f20*/  LOP3.LUT R3, R8, 0x40, R3, 0xe2, !PT ;  /* 0x0000004008037812 */ /* 0x000fe200078ee203 */
[----:B------:R-:W-:Y:S01]  /*1f30*/  IMAD R11, R0, -0x40, R5 ;  /* 0xffffffc0000b7824 */ /* 0x000fe200078e0205 */
[----:B------:R-:W-:Y:S01]  /*1f40*/  LOP3.LUT R0, R18, 0x3, RZ, 0xc0, !PT ;  /* 0x0000000312007812 */ /* 0x000fe200078ec0ff */
[----:B------:R-:W-:Y:S01]  /*1f50*/  UISETP.LT.U32.AND UP1, UPT, UR40, 0x4, UP1 ;  /* 0x000000042800788c */ /* 0x000fe20008f21070 */
[----:B------:R-:W-:Y:S01]  /*1f60*/  PRMT R8, R4, 0x6540, R153 ;  /* 0x0000654004087816 */ /* 0x000fe20000000099 */
[----:B------:R-:W-:Y:S01]  /*1f70*/  IMAD.SHL.U32 R153, R153, 0x100, RZ ;  /* 0x0000010099997824 */ /* 0x000fe200078e00ff */
[----:B------:R-:W-:Y:S01]  /*1f80*/  UISETP.GT.U32.AND UP0, UPT, UR40, 0x3, !UP0 ;  /* 0x000000032800788c */ /* 0x000fe2000c704070 */
[----:B--2---:R-:W-:Y:S01]  /*1f90*/  IMAD R12, R0, -0x2, R6 ;  /* 0xfffffffe000c7824 */ /* 0x004fe200078e0206 */
[----:B------:R-:W-:Y:S01]  /*1fa0*/  SHF.R.S32.HI R9, RZ, 0x1f, R8 ;  /* 0x0000001fff097819 */ /* 0x000fe20000011408 */
[C---:B------:R-:W-:Y:S01]  /*1fb0*/  IMAD.SHL.U32 R0, R154.reuse, 0x80, RZ ;  /* 0x000000809a007824 */ /* 0x040fe200078e00ff */
[----:B------:R-:W-:Y:S01]  /*1fc0*/  ISETP.GE.AND P0, PT, R153, R6, PT ;  /* 0x000000069900720c */ /* 0x000fe20003f06270 */
[----:B------:R-:W-:Y:S01]  /*1fd0*/  IMAD R4, R21, UR6, RZ ;  /* 0x0000000615047c24 */ /* 0x000fe2000f8e02ff */
[----:B------:R-:W-:Y:S01]  /*1fe0*/  USEL UR5, URZ, 0x1, !UP1 ;  /* 0x000000013f057887 */ /* 0x000fe2000c800000 */
[----:B------:R-:W-:Y:S01]  /*1ff0*/  IMAD.WIDE R6, R154, 0x80, RZ ;  /* 0x000000809a067825 */ /* 0x000fe200078e02ff */
[C---:B------:R-:W-:Y:S01]  /*2000*/  ISETP.GE.OR P0, PT, R0.reuse, UR8, P0 ;  /* 0x0000000800007c0c */ /* 0x040fe20008706670 */
[----:B------:R-:W-:Y:S01]  /*2010*/  USEL UR4, URZ, 0x1, !UP0 ;  /* 0x000000013f047887 */ /* 0x000fe2000c000000 */
[----:B------:R-:W-:Y:S01]  /*2020*/  IADD3 R0, -R0, UR8, R11 ;  /* 0x0000000800007c10 */ /* 0x000fe2000fffe10b */
[C---:B------:R-:W-:Y:S01]  /*2030*/  IMAD R13, R23.reuse, UR7, R4 ;  /* 0x00000007170d7c24 */ /* 0x040fe2000f8e0204 */
[----:B------:R-:W-:Y:S01]  /*2040*/  ULOP3.LUT UR39, UR39, 0x3, URZ, 0xc0, !UPT ;  /* 0x0000000327277892 */ /* 0x000fe2000f8ec03f */
[----:B------:R-:W-:Y:S01]  /*2050*/  IMAD.WIDE.U32 R4, R23, UR6, R8 ;  /* 0x0000000617047c25 */ /* 0x000fe2000f8e0008 */
[----:B------:R-:W-:Y:S01]  /*2060*/  ULOP3.LUT UR38, UR4, UR38, UR5, 0x96, !UPT ;  /* 0x0000002604267292 */ /* 0x000fe2000f8e9605 */
[----:B------:R-:W-:-:S02]  /*2070*/  LOP3.LUT R169, R6, R3, R10, 0xfe, !PT ;  /* 0x0000000306a97212 */ /* 0x000fc400078efe0a */
[----:B------:R-:W-:Y:S02]  /*2080*/  IMAD.IADD R5, R5, 0x1, R13 ;  /* 0x0000000105057824 */ /* 0x000fe400078e020d */
[----:B------:R-:W-:Y:S02]  /*2090*/  IMAD.IADD R3, R12, 0x1, -R153 ;  /* 0x000000010c037824 */ /* 0x000fe400078e0a99 */
[----:B------:R-:W-:Y:S01]  /*20a0*/  IMAD.MOV.U32 R154, RZ, RZ, -0x1 ;  /* 0xffffffffff9a7424 */ /* 0x000fe200078e00ff */
[----:B------:R-:W-:Y:S06]  /*20b0*/  @P0 BRA `(.L_x_32) ;  /* 0x0000007800dc0947 */ /* 0x000fec0003800000 */
[----:B------:R-:W0:Y:S01]  /*20c0*/  LDC.64 R10, c[0x0][0x5c8] ;  /* 0x00017200ff0a7b82 */ /* 0x000e220000000a00 */
[----:B-----5:R-:W-:Y:S01]  /*20d0*/  FSETP.NEU.AND P0, PT, R156, RZ, PT ;  /* 0x000000ff9c00720b */ /* 0x020fe20003f0d000 */
[----:B------:R-:W-:Y:S01]  /*20e0*/  BSSY B0, `(.L_x_32) ;  /* 0x00007b4000007945 */ /* 0x000fe20003800000 */
[----:B------:R-:W-:-:S04]  /*20f0*/  ISETP.GT.AND P2, PT, R3, RZ, PT ;  /* 0x000000ff0300720c */ /* 0x000fc80003f44270 */
[----:B------:R-:W-:Y:S01]  /*2100*/  ISETP.GT.AND P1, PT, R0, RZ, P2 ;  /* 0x000000ff0000720c */ /* 0x000fe20001724270 */
[-C--:B0-----:R-:W-:Y:S02]  /*2110*/  IMAD R12, R7, R10.reuse, RZ ;  /* 0x0000000a070c7224 */ /* 0x081fe400078e02ff */
[----:B------:R-:W-:-:S04]  /*2120*/  IMAD.WIDE.U32 R160, R169, R10, R4 ;  /* 0x0000000aa9a07225 */ /* 0x000fc800078e0004 */
[----:B------:R-:W-:-:S04]  /*2130*/  IMAD R5, R169, R11, R12 ;  /* 0x0000000ba9057224 */ /* 0x000fc800078e020c */
[----:B------:R-:W-:Y:S01]  /*2140*/  IMAD.IADD R153, R161, 0x1, R5 ;  /* 0x00000001a1997824 */ /* 0x000fe200078e0205 */
[----:B------:R-:W-:Y:S06]  /*2150*/  @!P0 BRA `(.L_x_33) ;  /* 0x0000005400988947 */ /* 0x000fec0003800000 */
[----:B------:R-:W0:Y:S01]  /*2160*/  LDC.64 R14, c[0x0][0x5b8] ;  /* 0x00016e00ff0e7b82 */ /* 0x000e220000000a00 */
[----:B------:R-:W-:-:S07]  /*2170*/  ULDC.64 UR4, c[0x0][0x5c0] ;  /* 0x0001700000047ab9 */ /* 0x000fce0000000a00 */
[----:B------:R-:W1:Y:S08]  /*2180*/  LDC.64 R166, c[0x0][0x5b0] ;  /* 0x00016c00ffa67b82 */ /* 0x000e700000000a00 */
[----:B------:R-:W2:Y:S01]  /*2190*/  LDC.64 R12, c[0x0][0x5a8] ;  /* 0x00016a00ff0c7b82 */ /* 0x000ea20000000a00 */
[-C--:B0-----:R-:W-:Y:S02]  /*21a0*/  IMAD R4, R21, R14.reuse, RZ ;  /* 0x0000000e15047224 */ /* 0x081fe400078e02ff */
[----:B------:R-:W-:-:S04]  /*21b0*/  IMAD.WIDE.U32 R162, R23, R14, R8 ;  /* 0x0000000e17a27225 */ /* 0x000fc800078e0008 */
[----:B------:R-:W-:Y:S02]  /*21c0*/  IMAD R161, R23, R15, R4 ;  /* 0x0000000f17a17224 */ /* 0x000fe400078e0204 */
[-C--:B-1----:R-:W-:Y:S02]  /*21d0*/  IMAD R6, R7, R166.reuse, RZ ;  /* 0x000000a607067224 */ /* 0x082fe400078e02ff */
[----:B------:R-:W-:Y:S02]  /*21e0*/  IMAD.IADD R21, R163, 0x1, R161 ;  /* 0x00000001a3157824 */ /* 0x000fe400078e02a1 */
[----:B------:R-:W-:Y:S02]  /*21f0*/  IMAD.MOV.U32 R20, RZ, RZ, R162 ;  /* 0x000000ffff147224 */ /* 0x000fe400078e00a2 */
[C---:B------:R-:W-:Y:S02]  /*2200*/  IMAD R165, R169.reuse, R167, R6 ;  /* 0x000000a7a9a57224 */ /* 0x040fe400078e0206 */
[----:B------:R-:W-:-:S04]  /*2210*/  IMAD.WIDE.U32 R4, R169, R166, R20 ;  /* 0x000000a6a9047225 */ /* 0x000fc800078e0014 */
[----:B------:R-:W-:Y:S01]  /*2220*/  IMAD.IADD R5, R5, 0x1, R165 ;  /* 0x0000000105057824 */ /* 0x000fe200078e02a5 */
[----:B--2---:R-:W-:-:S04]  /*2230*/  LEA R6, P0, R4, R12, 0x1 ;  /* 0x0000000c04067211 */ /* 0x004fc800078008ff */
[----:B------:R-:W-:-:S05]  /*2240*/  LEA.HI.X R7, R4, R13, R5, 0x1, P0 ;  /* 0x0000000d04077211 */ /* 0x000fca00000f0c05 */
[----:B------:R0:W2:Y:S01]  /*2250*/  @P1 LDG.E.LTC128B.U16 R15, desc[UR36][R6.64] ;  /* 0x00000024060f1981 */ /* 0x0000a2000c1e1520 */
[----:B------:R-:W-:Y:S01]  /*2260*/  LEA R4, P0, R160, UR4, 0x1 ;  /* 0x00000004a0047c11 */ /* 0x000fe2000f8008ff */
[----:B------:R-:W-:Y:S01]  /*2270*/  IMAD.WIDE.U32 R158, R169, R166, R8 ;  /* 0x000000a6a99e7225 */ /* 0x000fe200078e0008 */
[----:B------:R-:W-:Y:S03]  /*2280*/  BSSY B1, `(.L_x_34) ;  /* 0x0000012000017945 */ /* 0x000fe60003800000 */
[----:B------:R-:W-:Y:S02]  /*2290*/  IMAD.IADD R159, R165, 0x1, R159 ;  /* 0x00000001a59f7824 */ /* 0x000fe400078e029f */
[----:B------:R-:W-:-:S04]  /*22a0*/  IMAD.WIDE.U32 R158, R23, R14, R158 ;  /* 0x0000000e179e7225 */ /* 0x000fc800078e009e */
[----:B0-----:R-:W-:Y:S01]  /*22b0*/  IMAD.IADD R7, R161, 0x1, R159 ;  /* 0x00000001a1077824 */ /* 0x001fe200078e029f */
[----:B------:R-:W-:Y:S02]  /*22c0*/  LEA R6, P4, R158, R12, 0x1 ;  /* 0x0000000c9e067211 */ /* 0x000fe400078808ff */
[----:B------:R-:W-:Y:S02]  /*22d0*/  SHF.L.U64.HI R159, R166, 0x3, R167 ;  /* 0x00000003a69f7819 */ /* 0x000fe400000102a7 */
[----:B------:R-:W-:Y:S01]  /*22e0*/  LEA.HI.X R7, R158, R13, R7, 0x1, P4 ;  /* 0x0000000d9e077211 */ /* 0x000fe200020f0c07 */
[----:B------:R-:W-:Y:S02]  /*22f0*/  IMAD.SHL.U32 R158, R166, 0x8, RZ ;  /* 0x00000008a69e7824 */ /* 0x000fe400078e00ff */
[----:B--2---:R-:W-:-:S04]  /*2300*/  IMAD.U32 R5, R15, 0x10000, RZ ;  /* 0x000100000f057824 */ /* 0x004fc800078e00ff */
[----:B------:R-:W-:-:S04]  /*2310*/  FMUL R5, R5, R156 ;  /* 0x0000009c05057220 */ /* 0x000fc80000400000 */
[----:B------:R-:W-:Y:S01]  /*2320*/  FFMA R24, R24, R155, R5 ;  /* 0x0000009b18187223 */ /* 0x000fe20000000005 */
[----:B------:R-:W-:Y:S02]  /*2330*/  LEA.HI.X R5, R160, UR5, R153, 0x1, P0 ;  /* 0x00000005a0057c11 */ /* 0x000fe400080f0c99 */
[----:B------:R-:W-:Y:S02]  /*2340*/  ISETP.GT.AND P0, PT, R3, 0x1, PT ;  /* 0x000000010300780c */ /* 0x000fe40003f04270 */
[----:B------:R-:W-:Y:S02]  /*2350*/  F2FP.BF16.F32.PACK_AB R24, RZ, R24 ;  /* 0x00000018ff18723e */ /* 0x000fe400000010ff */
[----:B------:R-:W-:-:S03]  /*2360*/  ISETP.GT.AND P3, PT, R0, RZ, P0 ;  /* 0x000000ff0000720c */ /* 0x000fc60000764270 */
[----:B------:R0:W-:Y:S10]  /*2370*/  @P1 STG.E.U16 desc[UR36][R4.64], R24 ;  /* 0x0000001804001986 */ /* 0x0001f4000c101524 */
[----:B------:R-:W-:Y:S05]  /*2380*/  @!P3 BRA `(.L_x_35) ;  /* 0x000000000004b947 */ /* 0x000fea0003800000 */
[----:B------:R1:W5:Y:S02]  /*2390*/  LDG.E.LTC128B.U16 R15, desc[UR36][R6.64+0x2] ;  /* 0x00000224060f7981 */ /* 0x000364000c1e1520 */
.L_x_35:
[----:B------:R-:W-:Y:S05]  /*23a0*/  BSYNC B1 ;  /* 0x0000000000017941 */ /* 0x000fea0003800000 */
.L_x_34:
[----:B-----5:R-:W-:Y:S01]  /*23b0*/  IMAD.U32 R153, R15, 0x10000, RZ ;  /* 0x000100000f997824 */ /* 0x020fe200078e00ff */
[----:B------:R-:W-:Y:S01]  /*23c0*/  ISETP.GT.AND P2, PT, R0, 0x8, P2 ;  /* 0x000000080000780c */ /* 0x000fe20001744270 */
[----:B------:R-:W-:Y:S01]  /*23d0*/  IMAD.WIDE.U32 R158, R169, R166, R158 ;  /* 0x000000a6a99e7225 */ /* 0x000fe200078e009e */
[----:B0-----:R-:W-:-:S03]  /*23e0*/  PRMT R24, R15, 0x7610, R24 ;  /* 0x000076100f187816 */ /* 0x001fc60000000018 */
[----:B------:R-:W-:Y:S01]  /*23f0*/  FMUL R20, R153, R156 ;  /* 0x0000009c99147220 */ /* 0x000fe20000400000 */
[----:B------:R-:W-:Y:S01]  /*2400*/  IMAD.IADD R165, R165, 0x1, R159 ;  /* 0x00000001a5a57824 */ /* 0x000fe200078e029f */
[----:B------:R-:W-:Y:S02]  /*2410*/  IADD3 R162, P1, R162, R158, RZ ;  /* 0x0000009ea2a27210 */ /* 0x000fe40007f3e0ff */
[----:B------:R-:W-:-:S03]  /*2420*/  FFMA R25, R25, R155, R20 ;  /* 0x0000009b19197223 */ /* 0x000fc60000000014 */
[----:B------:R-:W-:Y:S02]  /*2430*/  IMAD.X R21, R165, 0x1, R21, P1 ;  /* 0x00000001a5157824 */ /* 0x000fe400008e0615 */
[----:B------:R-:W-:Y:S02]  /*2440*/  F2FP.BF16.F32.PACK_AB R25, RZ, R25 ;  /* 0x00000019ff19723e */ /* 0x000fe400000010ff */
[C---:B------:R-:W-:Y:S02]  /*2450*/  LEA R20, P1, R162.reuse, R12, 0x1 ;  /* 0x0000000ca2147211 */ /* 0x040fe400078208ff */
[----:B------:R-:W-:Y:S02]  /*2460*/  PRMT R153, R25, 0x7610, R153 ;  /* 0x0000761019997816 */ /* 0x000fe40000000099 */
[----:B------:R-:W-:-:S03]  /*2470*/  LEA.HI.X R21, R162, R13, R21, 0x1, P1 ;  /* 0x0000000da2157211 */ /* 0x000fc600008f0c15 */
[----:B------:R0:W-:Y:S04]  /*2480*/  @P3 STG.E.U16 desc[UR36][R4.64+0x2], R153 ;  /* 0x0000029904003986 */ /* 0x0001e8000c101524 */
[----:B------:R-:W2:Y:S01]  /*2490*/  @P2 LDG.E.LTC128B.U16 R24, desc[UR36][R20.64] ;  /* 0x0000002414182981 */ /* 0x000ea2000c1e1520 */
[----:B------:R-:W-:Y:S01]  /*24a0*/  IADD3 R8, P1, R8, R158, RZ ;  /* 0x0000009e08087210 */ /* 0x000fe20007f3e0ff */
[----:B------:R-:W-:Y:S01]  /*24b0*/  BSSY B1, `(.L_x_36) ;  /* 0x0000011000017945 */ /* 0x000fe20003800000 */
[----:B------:R-:W-:Y:S02]  /*24c0*/  SHF.L.U64.HI R11, R10, 0x4, R11 ;  /* 0x000000040a0b7819 */ /* 0x000fe4000001020b */
[----:B------:R-:W-:Y:S01]  /*24d0*/  ISETP.GT.AND P0, PT, R0, 0x8, P0 ;  /* 0x000000080000780c */ /* 0x000fe20000704270 */
[----:B------:R-:W-:Y:S01]  /*24e0*/  IMAD.X R9, R9, 0x1, R165, P1 ;  /* 0x0000000109097824 */ /* 0x000fe200008e06a5 */
[----:B------:R-:W-:-:S05]  /*24f0*/  LEA R10, P1, R10, R4, 0x4 ;  /* 0x000000040a0a7211 */ /* 0x000fca00078220ff */
[----:B------:R-:W-:Y:S02]  /*2500*/  IMAD.X R11, R11, 0x1, R5, P1 ;  /* 0x000000010b0b7824 */ /* 0x000fe400008e0605 */
[----:B--2---:R-:W-:-:S04]  /*2510*/  IMAD.U32 R15, R24, 0x10000, RZ ;  /* 0x00010000180f7824 */ /* 0x004fc800078e00ff */
[----:B------:R-:W-:Y:S01]  /*2520*/  FMUL R25, R15, R156 ;  /* 0x0000009c0f197220 */ /* 0x000fe20000400000 */
[----:B------:R-:W-:-:S04]  /*2530*/  IMAD.WIDE.U32 R14, R23, R14, R8 ;  /* 0x0000000e170e7225 */ /* 0x000fc800078e0008 */
[----:B------:R-:W-:Y:S01]  /*2540*/  FFMA R25, R26, R155, R25 ;  /* 0x0000009b1a197223 */ /* 0x000fe20000000019 */
[----:B------:R-:W-:Y:S01]  /*2550*/  IMAD.IADD R9, R161, 0x1, R15 ;  /* 0x00000001a1097824 */ /* 0x000fe200078e020f */
[----:B------:R-:W-:-:S03]  /*2560*/  LEA R8, P3, R14, R12, 0x1 ;  /* 0x0000000c0e087211 */ /* 0x000fc600078608ff */
[----:B------:R-:W-:Y:S02]  /*2570*/  F2FP.BF16.F32.PACK_AB R25, RZ, R25 ;  /* 0x00000019ff19723e */ /* 0x000fe400000010ff */
[----:B------:R-:W-:-:S03]  /*2580*/  LEA.HI.X R9, R14, R13, R9, 0x1, P3 ;  /* 0x0000000d0e097211 */ /* 0x000fc600018f0c09 */
[----:B------:R0:W-:Y:S01]  /*2590*/  @P2 STG.E.U16 desc[UR36][R10.64], R25 ;  /* 0x000000190a002986 */ /* 0x0001e2000c101524 */
[----:B------:R-:W-:Y:S05]  /*25a0*/  @!P0 BRA `(.L_x_37) ;  /* 0x0000000000048947 */ /* 0x000fea0003800000 */
[----:B------:R2:W5:Y:S02]  /*25b0*/  LDG.E.LTC128B.U16 R24, desc[UR36][R8.64+0x2] ;  /* 0x0000022408187981 */ /* 0x000564000c1e1520 */
.L_x_37:
[----:B------:R-:W-:Y:S05]  /*25c0*/  BSYNC B1 ;  /* 0x0000000000017941 */ /* 0x000fea0003800000 */
.L_x_36:
[----:B-----5:R-:W-:Y:S01]  /*25d0*/  IMAD.U32 R13, R24, 0x10000, RZ ;  /* 0x00010000180d7824 */ /* 0x020fe200078e00ff */
[----:B------:R-:W-:Y:S01]  /*25e0*/  ISETP.GT.AND P1, PT, R3, 0x8, PT ;  /* 0x000000080300780c */ /* 0x000fe20003f24270 */
[----:B------:R-:W-:Y:S02]  /*25f0*/  BSSY B1, `(.L_x_38) ;  /* 0x0000008000017945 */ /* 0x000fe40003800000 */
[----:B------:R-:W-:Y:S01]  /*2600*/  FMUL R12, R13, R156 ;  /* 0x0000009c0d0c7220 */ /* 0x000fe20000400000 */
[----:B------:R-:W-:-:S03]  /*2610*/  ISETP.GT.AND P2, PT, R0, RZ, P1 ;  /* 0x000000ff0000720c */ /* 0x000fc60000f44270 */
[----:B------:R-:W-:-:S05]  /*2620*/  FFMA R12, R27, R155, R12 ;  /* 0x0000009b1b0c7223 */ /* 0x000fca000000000c */
[----:B------:R-:W-:-:S05]  /*2630*/  F2FP.BF16.F32.PACK_AB R12, RZ, R12 ;  /* 0x0000000cff0c723e */ /* 0x000fca00000010ff */
[----:B------:R3:W-:Y:S01]  /*2640*/  @P0 STG.E.U16 desc[UR36][R10.64+0x2], R12 ;  /* 0x0000020c0a000986 */ /* 0x0007e2000c101524 */
[----:B------:R-:W-:Y:S05]  /*2650*/  @!P2 BRA `(.L_x_39) ;  /* 0x000000000004a947 */ /* 0x000fea0003800000 */
[----:B------:R4:W5:Y:S02]  /*2660*/  LDG.E.LTC128B.U16 R24, desc[UR36][R6.64+0x10] ;  /* 0x0000102406187981 */ /* 0x000964000c1e1520 */
.L_x_39:
[----:B------:R-:W-:Y:S05]  /*2670*/  BSYNC B1 ;  /* 0x0000000000017941 */ /* 0x000fea0003800000 */
.L_x_38:
        /* <DEDUP_REMOVED lines=10> */
.L_x_41:
[----:B------:R-:W-:Y:S05]  /*2720*/  BSYNC B1 ;  /* 0x0000000000017941 */ /* 0x000fea0003800000 */
.L_x_40:
[----:B0----5:R-:W-:Y:S01]  /*2730*/  IMAD.U32 R13, R24, 0x10000, RZ ;  /* 0x00010000180d7824 */ /* 0x021fe200078e00ff */
[----:B------:R-:W-:Y:S01]  /*2740*/  ISETP.GT.AND P1, PT, R0, 0x8, P1 ;  /* 0x000000080000780c */ /* 0x000fe20000f24270 */
[----:B------:R-:W-:Y:S02]  /*2750*/  BSSY B1, `(.L_x_42) ;  /* 0x0000007000017945 */ /* 0x000fe40003800000 */
[----:B---3--:R-:W-:-:S04]  /*2760*/  FMUL R12, R13, R156 ;  /* 0x0000009c0d0c7220 */ /* 0x008fc80000400000 */
[----:B------:R-:W-:-:S05]  /*2770*/  FFMA R12, R29, R155, R12 ;  /* 0x0000009b1d0c7223 */ /* 0x000fca000000000c */
[----:B------:R-:W-:-:S05]  /*2780*/  F2FP.BF16.F32.PACK_AB R12, RZ, R12 ;  /* 0x0000000cff0c723e */ /* 0x000fca00000010ff */
[----:B------:R0:W-:Y:S01]  /*2790*/  @P3 STG.E.U16 desc[UR36][R4.64+0x12], R12 ;  /* 0x0000120c04003986 */ /* 0x0001e2000c101524 */
[----:B------:R-:W-:Y:S05]  /*27a0*/  @!P1 BRA `(.L_x_43) ;  /* 0x0000000000049947 */ /* 0x000fea0003800000 */
[----:B------:R3:W5:Y:S02]  /*27b0*/  LDG.E.LTC128B.U16 R24, desc[UR36][R8.64+0x10] ;  /* 0x0000102408187981 */ /* 0x000764000c1e1520 */
.L_x_43:
[----:B------:R-:W-:Y:S05]  /*27c0*/  BSYNC B1 ;  /* 0x0000000000017941 */ /* 0x000fea0003800000 */
.L_x_42:
[----:B-----5:R-:W-:Y:S01]  /*27d0*/  IMAD.U32 R13, R24, 0x10000, RZ ;  /* 0x00010000180d7824 */ /* 0x020fe200078e00ff */
[----:B------:R-:W-:Y:S01]  /*27e0*/  ISETP.GT.AND P0, PT, R0, 0x8, P0 ;  /* 0x000000080000780c */ /* 0x000fe20000704270 */
[----:B------:R-:W-:Y:S02]  /*27f0*/  BSSY B1, `(.L_x_44) ;  /* 0x0000007000017945 */ /* 0x000fe40003800000 */
[----:B------:R-:W-:-:S04]  /*2800*/  FMUL R13, R13, R156 ;  /* 0x0000009c0d0d7220 */ /* 0x000fc80000400000 */
[----:B------:R-:W-:-:S05]  /*2810*/  FFMA R13, R30, R155, R13 ;  /* 0x0000009b1e0d7223 */ /* 0x000fca000000000d */
[----:B------:R-:W-:-:S05]  /*2820*/  F2FP.BF16.F32.PACK_AB R13, RZ, R13 ;  /* 0x0000000dff0d723e */ /* 0x000fca00000010ff */
[----:B------:R0:W-:Y:S01]  /*2830*/  @P1 STG.E.U16 desc[UR36][R10.64+0x10], R13 ;  /* 0x0000100d0a001986 */ /* 0x0001e2000c101524 */
[----:B------:R-:W-:Y:S05]  /*2840*/  @!P0 BRA `(.L_x_45) ;  /* 0x0000000000048947 */ /* 0x000fea0003800000 */
[----:B------:R0:W5:Y:S02]  /*2850*/  LDG.E.LTC128B.U16 R24, desc[UR36][R8.64+0x12] ;  /* 0x0000122408187981 */ /* 0x000164000c1e1520 */
.L_x_45:
[----:B------:R-:W-:Y:S05]  /*2860*/  BSYNC B1 ;  /* 0x0000000000017941 */ /* 0x000fea0003800000 */
.L_x_44:
[----:B0----5:R-:W-:Y:S01]  /*2870*/  IMAD.U32 R13, R24, 0x10000, RZ ;  /* 0x00010000180d7824 */ /* 0x021fe200078e00ff */
        /* <DEDUP_REMOVED lines=9> */
.L_x_47:
[----:B------:R-:W-:Y:S05]  /*2910*/  BSYNC B1 ;  /* 0x0000000000017941 */ /* 0x000fea0003800000 */
.L_x_46:
        /* <DEDUP_REMOVED lines=10> */
.L_x_49:
[----:B------:R-:W-:Y:S05]  /*29c0*/  BSYNC B1 ;  /* 0x0000000000017941 */ /* 0x000fea0003800000 */
.L_x_48:
[----:B0----5:R-:W-:Y:S01]  /*29d0*/  IMAD.U32 R13, R24, 0x10000, RZ ;  /* 0x00010000180d7824 */ /* 0x021fe200078e00ff */
        /* <DEDUP_REMOVED lines=8> */
.L_x_51:
[----:B------:R-:W-:Y:S05]  /*2a60*/  BSYNC B1 ;  /* 0x0000000000017941 */ /* 0x000fea0003800000 */
.L_x_50:
        /* <DEDUP_REMOVED lines=9> */
.L_x_53:
[----:B------:R-:W-:Y:S05]  /*2b00*/  BSYNC B1 ;  /* 0x0000000000017941 */ /* 0x000fea0003800000 */
.L_x_52:
        /* <DEDUP_REMOVED lines=10> */
.L_x_55:
[----:B------:R-:W-:Y:S05]  /*2bb0*/  BSYNC B1 ;  /* 0x0000000000017941 */ /* 0x000fea0003800000 */
.L_x_54:
        /* <DEDUP_REMOVED lines=10> */
.L_x_57:
[----:B------:R-:W-:Y:S05]  /*2c60*/  BSYNC B1 ;  /* 0x0000000000017941 */ /* 0x000fea0003800000 */
.L_x_56:
        /* <DEDUP_REMOVED lines=9> */
.L_x_59:
[----:B------:R-:W-:Y:S05]  /*2d00*/  BSYNC B1 ;  /* 0x0000000000017941 */ /* 0x000fea0003800000 */
.L_x_58:
        /* <DEDUP_REMOVED lines=9> */
.L_x_61:
[----:B------:R-:W-:Y:S05]  /*2da0*/  BSYNC B1 ;  /* 0x0000000000017941 */ /* 0x000fea0003800000 */
.L_x_60:
        /* <DEDUP_REMOVED lines=10> */
.L_x_63:
[----:B------:R-:W-:Y:S05]  /*2e50*/  BSYNC B1 ;  /* 0x0000000000017941 */ /* 0x000fea0003800000 */
.L_x_62:
        /* <DEDUP_REMOVED lines=10> */
.L_x_65:
[----:B------:R-:W-:Y:S05]  /*2f00*/  BSYNC B1 ;  /* 0x0000000000017941 */ /* 0x000fea0003800000 */
.L_x_64:
        /* <DEDUP_REMOVED lines=9> */
.L_x_67:
[----:B------:R-:W-:Y:S05]  /*2fa0*/  BSYNC B1 ;  /* 0x0000000000017941 */ /* 0x000fea0003800000 */
.L_x_66:
        /* <DEDUP_REMOVED lines=9> */
.L_x_69:
[----:B------:R-:W-:Y:S05]  /*3040*/  BSYNC B1 ;  /* 0x0000000000017941 */ /* 0x000fea0003800000 */
.L_x_68:
        /* <DEDUP_REMOVED lines=10> */
.L_x_71:
[----:B------:R-:W-:Y:S05]  /*30f0*/  BSYNC B1 ;  /* 0x0000000000017941 */ /* 0x000fea0003800000 */
.L_x_70:
        /* <DEDUP_REMOVED lines=10> */
.L_x_73:
[----:B------:R-:W-:Y:S05]  /*31a0*/  BSYNC B1 ;  /* 0x0000000000017941 */ /* 0x000fea0003800000 */
.L_x_72:
        /* <DEDUP_REMOVED lines=9> */
.L_x_75:
[----:B------:R-:W-:Y:S05]  /*3240*/  BSYNC B1 ;  /* 0x0000000000017941 */ /* 0x000fea0003800000 */
.L_x_74:
        /* <DEDUP_REMOVED lines=9> */
.L_x_77:
[----:B------:R-:W-:Y:S05]  /*32e0*/  BSYNC B1 ;  /* 0x0000000000017941 */ /* 0x000fea0003800000 */
.L_x_76:
        /* <DEDUP_REMOVED lines=10> */
.L_x_79:
[----:B------:R-:W-:Y:S05]  /*3390*/  BSYNC B1 ;  /* 0x0000000000017941 */ /* 0x000fea0003800000 */
.L_x_78:
        /* <DEDUP_REMOVED lines=10> */
.L_x_81:
[----:B------:R-:W-:Y:S05]  /*3440*/  BSYNC B1 ;  /* 0x0000000000017941 */ /* 0x000fea0003800000 */
.L_x_80:
        /* <DEDUP_REMOVED lines=9> */
.L_x_83:
[----:B------:R-:W-:Y:S05]  /*34e0*/  BSYNC B1 ;  /* 0x0000000000017941 */ /* 0x000fea0003800000 */
.L_x_82:
        /* <DEDUP_REMOVED lines=9> */
.L_x_85:
[----:B------:R-:W-:Y:S05]  /*3580*/  BSYNC B1 ;  /* 0x0000000000017941 */ /* 0x000fea0003800000 */
.L_x_84:
        /* <DEDUP_REMOVED lines=10> */
.L_x_87:
[----:B------:R-:W-:Y:S05]  /*3630*/  BSYNC B1 ;  /* 0x0000000000017941 */ /* 0x000fea0003800000 */
.L_x_86:
        /* <DEDUP_REMOVED lines=10> */
.L_x_89:
[----:B------:R-:W-:Y:S05]  /*36e0*/  BSYNC B1 ;  /* 0x0000000000017941 */ /* 0x000fea0003800000 */
.L_x_88:
        /* <DEDUP_REMOVED lines=9> */
.L_x_91:
[----:B------:R-:W-:Y:S05]  /*3780*/  BSYNC B1 ;  /* 0x0000000000017941 */ /* 0x000fea0003800000 */
.L_x_90:
        /* <DEDUP_REMOVED lines=9> */
.L_x_93:
[----:B------:R-:W-:Y:S05]  /*3820*/  BSYNC B1 ;  /* 0x0000000000017941 */ /* 0x000fea0003800000 */
.L_x_92:
        /* <DEDUP_REMOVED lines=10> */
.L_x_95:
[----:B------:R-:W-:Y:S05]  /*38d0*/  BSYNC B1 ;  /* 0x0000000000017941 */ /* 0x000fea0003800000 */
.L_x_94:
        /* <DEDUP_REMOVED lines=10> */
.L_x_97:
[----:B------:R-:W-:Y:S05]  /*3980*/  BSYNC B1 ;  /* 0x0000000000017941 */ /* 0x000fea0003800000 */
.L_x_96:
        /* <DEDUP_REMOVED lines=9> */
.L_x_99:
[----:B------:R-:W-:Y:S05]  /*3a20*/  BSYNC B1 ;  /* 0x0000000000017941 */ /* 0x000fea0003800000 */
.L_x_98:
        /* <DEDUP_REMOVED lines=9> */
.L_x_101:
[----:B------:R-:W-:Y:S05]  /*3ac0*/  BSYNC B1 ;  /* 0x0000000000017941 */ /* 0x000fea0003800000 */
.L_x_100:
        /* <DEDUP_REMOVED lines=10> */
.L_x_103:
[----:B------:R-:W-:Y:S05]  /*3b70*/  BSYNC B1 ;  /* 0x0000000000017941 */ /* 0x000fea0003800000 */
.L_x_102:
        /* <DEDUP_REMOVED lines=10> */
.L_x_105:
[----:B------:R-:W-:Y:S05]  /*3c20*/  BSYNC B1 ;  /* 0x0000000000017941 */ /* 0x000fea0003800000 */
.L_x_104:
        /* <DEDUP_REMOVED lines=9> */
.L_x_107:
[----:B------:R-:W-:Y:S05]  /*3cc0*/  BSYNC B1 ;  /* 0x0000000000017941 */ /* 0x000fea0003800000 */
.L_x_106:
        /* <DEDUP_REMOVED lines=9> */
.L_x_109:
[----:B------:R-:W-:Y:S05]  /*3d60*/  BSYNC B1 ;  /* 0x0000000000017941 */ /* 0x000fea0003800000 */
.L_x_108:
        /* <DEDUP_REMOVED lines=10> */
.L_x_111:
[----:B------:R-:W-:Y:S05]  /*3e10*/  BSYNC B1 ;  /* 0x0000000000017941 */ /* 0x000fea0003800000 */
.L_x_110:
        /* <DEDUP_REMOVED lines=10> */
.L_x_113:
[----:B------:R-:W-:Y:S05]  /*3ec0*/  BSYNC B1 ;  /* 0x0000000000017941 */ /* 0x000fea0003800000 */
.L_x_112:
        /* <DEDUP_REMOVED lines=9> */
.L_x_115:
[----:B------:R-:W-:Y:S05]  /*3f60*/  BSYNC B1 ;  /* 0x0000000000017941 */ /* 0x000fea0003800000 */
.L_x_114:
        /* <DEDUP_REMOVED lines=9> */
.L_x_117:
[----:B------:R-:W-:Y:S05]  /*4000*/  BSYNC B1 ;  /* 0x0000000000017941 */ /* 0x000fea0003800000 */
.L_x_116:
        /* <DEDUP_REMOVED lines=10> */
.L_x_119:
[----:B------:R-:W-:Y:S05]  /*40b0*/  BSYNC B1 ;  /* 0x0000000000017941 */ /* 0x000fea0003800000 */
.L_x_118:
        /* <DEDUP_REMOVED lines=10> */
.L_x_121:
[----:B------:R-:W-:Y:S05]  /*4160*/  BSYNC B1 ;  /* 0x0000000000017941 */ /* 0x000fea0003800000 */
.L_x_120:
        /* <DEDUP_REMOVED lines=9> */
.L_x_123:
[----:B------:R-:W-:Y:S05]  /*4200*/  BSYNC B1 ;  /* 0x0000000000017941 */ /* 0x000fea0003800000 */
.L_x_122:
        /* <DEDUP_REMOVED lines=9> */
.L_x_125:
[----:B------:R-:W-:Y:S05]  /*42a0*/  BSYNC B1 ;  /* 0x0000000000017941 */ /* 0x000fea0003800000 */
.L_x_124:
        /* <DEDUP_REMOVED lines=10> */
.L_x_127:
[----:B------:R-:W-:Y:S05]  /*4350*/  BSYNC B1 ;  /* 0x0000000000017941 */ /* 0x000fea0003800000 */
.L_x_126:
        /* <DEDUP_REMOVED lines=10> */
.L_x_129:
[----:B------:R-:W-:Y:S05]  /*4400*/  BSYNC B1 ;  /* 0x0000000000017941 */ /* 0x000fea0003800000 */
.L_x_128:
        /* <DEDUP_REMOVED lines=9> */
.L_x_131:
[----:B------:R-:W-:Y:S05]  /*44a0*/  BSYNC B1 ;  /* 0x0000000000017941 */ /* 0x000fea0003800000 */
.L_x_130:
        /* <DEDUP_REMOVED lines=9> */
.L_x_133:
[----:B------:R-:W-:Y:S05]  /*4540*/  BSYNC B1 ;  /* 0x0000000000017941 */ /* 0x000fea0003800000 */
.L_x_132:
        /* <DEDUP_REMOVED lines=10> */
.L_x_135:
[----:B------:R-:W-:Y:S05]  /*45f0*/  BSYNC B1 ;  /* 0x0000000000017941 */ /* 0x000fea0003800000 */
.L_x_134:
        /* <DEDUP_REMOVED lines=10> */
.L_x_137:
[----:B------:R-:W-:Y:S05]  /*46a0*/  BSYNC B1 ;  /* 0x0000000000017941 */ /* 0x000fea0003800000 */
.L_x_136:
        /* <DEDUP_REMOVED lines=9> */
.L_x_139:
[----:B------:R-:W-:Y:S05]  /*4740*/  BSYNC B1 ;  /* 0x0000000000017941 */ /* 0x000fea0003800000 */
.L_x_138:
        /* <DEDUP_REMOVED lines=9> */
.L_x_141:
[----:B------:R-:W-:Y:S05]  /*47e0*/  BSYNC B1 ;  /* 0x0000000000017941 */ /* 0x000fea0003800000 */
.L_x_140:
        /* <DEDUP_REMOVED lines=10> */
.L_x_143:
[----:B------:R-:W-:Y:S05]  /*4890*/  BSYNC B1 ;  /* 0x0000000000017941 */ /* 0x000fea0003800000 */
.L_x_142:
        /* <DEDUP_REMOVED lines=10> */
.L_x_145:
[----:B------:R-:W-:Y:S05]  /*4940*/  BSYNC B1 ;  /* 0x0000000000017941 */ /* 0x000fea0003800000 */
.L_x_144:
        /* <DEDUP_REMOVED lines=9> */
.L_x_147:
[----:B------:R-:W-:Y:S05]  /*49e0*/  BSYNC B1 ;  /* 0x0000000000017941 */ /* 0x000fea0003800000 */
.L_x_146:
        /* <DEDUP_REMOVED lines=9> */
.L_x_149:
[----:B------:R-:W-:Y:S05]  /*4a80*/  BSYNC B1 ;  /* 0x0000000000017941 */ /* 0x000fea0003800000 */
.L_x_148:
        /* <DEDUP_REMOVED lines=10> */
.L_x_151:
[----:B------:R-:W-:Y:S05]  /*4b30*/  BSYNC B1 ;  /* 0x0000000000017941 */ /* 0x000fea0003800000 */
.L_x_150:
        /* <DEDUP_REMOVED lines=10> */
.L_x_153:
[----:B------:R-:W-:Y:S05]  /*4be0*/  BSYNC B1 ;  /* 0x0000000000017941 */ /* 0x000fea0003800000 */
.L_x_152:
        /* <DEDUP_REMOVED lines=9> */
.L_x_155:
[----:B------:R-:W-:Y:S05]  /*4c80*/  BSYNC B1 ;  /* 0x0000000000017941 */ /* 0x000fea0003800000 */
.L_x_154:
        /* <DEDUP_REMOVED lines=9> */
.L_x_157:
[----:B------:R-:W-:Y:S05]  /*4d20*/  BSYNC B1 ;  /* 0x0000000000017941 */ /* 0x000fea0003800000 */
.L_x_156:
        /* <DEDUP_REMOVED lines=10> */
.L_x_159:
[----:B------:R-:W-:Y:S05]  /*4dd0*/  BSYNC B1 ;  /* 0x0000000000017941 */ /* 0x000fea0003800000 */
.L_x_158:
        /* <DEDUP_REMOVED lines=10> */
.L_x_161:
[----:B------:R-:W-:Y:S05]  /*4e80*/  BSYNC B1 ;  /* 0x0000000000017941 */ /* 0x000fea0003800000 */
.L_x_160:
        /* <DEDUP_REMOVED lines=9> */
.L_x_163:
[----:B------:R-:W-:Y:S05]  /*4f20*/  BSYNC B1 ;  /* 0x0000000000017941 */ /* 0x000fea0003800000 */
.L_x_162:
        /* <DEDUP_REMOVED lines=9> */
.L_x_165:
[----:B------:R-:W-:Y:S05]  /*4fc0*/  BSYNC B1 ;  /* 0x0000000000017941 */ /* 0x000fea0003800000 */
.L_x_164:
        /* <DEDUP_REMOVED lines=10> */
.L_x_167:
[----:B------:R-:W-:Y:S05]  /*5070*/  BSYNC B1 ;  /* 0x0000000000017941 */ /* 0x000fea0003800000 */
.L_x_166:
        /* <DEDUP_REMOVED lines=10> */
.L_x_169:
[----:B------:R-:W-:Y:S05]  /*5120*/  BSYNC B1 ;  /* 0x0000000000017941 */ /* 0x000fea0003800000 */
.L_x_168:
        /* <DEDUP_REMOVED lines=9> */
.L_x_171:
[----:B------:R-:W-:Y:S05]  /*51c0*/  BSYNC B1 ;  /* 0x0000000000017941 */ /* 0x000fea0003800000 */
.L_x_170:
        /* <DEDUP_REMOVED lines=9> */
.L_x_173:
[----:B------:R-:W-:Y:S05]  /*5260*/  BSYNC B1 ;  /* 0x0000000000017941 */ /* 0x000fea0003800000 */
.L_x_172:
        /* <DEDUP_REMOVED lines=10> */
.L_x_175:
[----:B------:R-:W-:Y:S05]  /*5310*/  BSYNC B1 ;  /* 0x0000000000017941 */ /* 0x000fea0003800000 */
.L_x_174:
        /* <DEDUP_REMOVED lines=10> */
.L_x_177:
[----:B------:R-:W-:Y:S05]  /*53c0*/  BSYNC B1 ;  /* 0x0000000000017941 */ /* 0x000fea0003800000 */
.L_x_176:
        /* <DEDUP_REMOVED lines=9> */
.L_x_179:
[----:B------:R-:W-:Y:S05]  /*5460*/  BSYNC B1 ;  /* 0x0000000000017941 */ /* 0x000fea0003800000 */
.L_x_178:
        /* <DEDUP_REMOVED lines=9> */
.L_x_181:
[----:B------:R-:W-:Y:S05]  /*5500*/  BSYNC B1 ;  /* 0x0000000000017941 */ /* 0x000fea0003800000 */
.L_x_180:
        /* <DEDUP_REMOVED lines=10> */
.L_x_183:
[----:B------:R-:W-:Y:S05]  /*55b0*/  BSYNC B1 ;  /* 0x0000000000017941 */ /* 0x000fea0003800000 */
.L_x_182:
        /* <DEDUP_REMOVED lines=10> */
.L_x_185:
[----:B------:R-:W-:Y:S05]  /*5660*/  BSYNC B1 ;  /* 0x0000000000017941 */ /* 0x000fea0003800000 */
.L_x_184:
        /* <DEDUP_REMOVED lines=9> */
.L_x_187:
[----:B------:R-:W-:Y:S05]  /*5700*/  BSYNC B1 ;  /* 0x0000000000017941 */ /* 0x000fea0003800000 */
.L_x_186:
        /* <DEDUP_REMOVED lines=9> */
.L_x_189:
[----:B------:R-:W-:Y:S05]  /*57a0*/  BSYNC B1 ;  /* 0x0000000000017941 */ /* 0x000fea0003800000 */
.L_x_188:
        /* <DEDUP_REMOVED lines=10> */
.L_x_191:
[----:B------:R-:W-:Y:S05]  /*5850*/  BSYNC B1 ;  /* 0x0000000000017941 */ /* 0x000fea0003800000 */
.L_x_190:
        /* <DEDUP_REMOVED lines=10> */
.L_x_193:
[----:B------:R-:W-:Y:S05]  /*5900*/  BSYNC B1 ;  /* 0x0000000000017941 */ /* 0x000fea0003800000 */
.L_x_192:
        /* <DEDUP_REMOVED lines=9> */
.L_x_195:
[----:B------:R-:W-:Y:S05]  /*59a0*/  BSYNC B1 ;  /* 0x0000000000017941 */ /* 0x000fea0003800000 */
.L_x_194:
        /* <DEDUP_REMOVED lines=9> */
.L_x_197:
[----:B------:R-:W-:Y:S05]  /*5a40*/  BSYNC B1 ;  /* 0x0000000000017941 */ /* 0x000fea0003800000 */
.L_x_196:
        /* <DEDUP_REMOVED lines=10> */
.L_x_199:
[----:B------:R-:W-:Y:S05]  /*5af0*/  BSYNC B1 ;  /* 0x0000000000017941 */ /* 0x000fea0003800000 */
.L_x_198:
        /* <DEDUP_REMOVED lines=10> */
.L_x_201:
[----:B------:R-:W-:Y:S05]  /*5ba0*/  BSYNC B1 ;  /* 0x0000000000017941 */ /* 0x000fea0003800000 */
.L_x_200:
        /* <DEDUP_REMOVED lines=9> */
.L_x_203:
[----:B------:R-:W-:Y:S05]  /*5c40*/  BSYNC B1 ;  /* 0x0000000000017941 */ /* 0x000fea0003800000 */
.L_x_202:
        /* <DEDUP_REMOVED lines=9> */
.L_x_205:
[----:B------:R-:W-:Y:S05]  /*5ce0*/  BSYNC B1 ;  /* 0x0000000000017941 */ /* 0x000fea0003800000 */
.L_x_204:
        /* <DEDUP_REMOVED lines=10> */
.L_x_207:
[----:B------:R-:W-:Y:S05]  /*5d90*/  BSYNC B1 ;  /* 0x0000000000017941 */ /* 0x000fea0003800000 */
.L_x_206:
        /* <DEDUP_REMOVED lines=10> */
.L_x_209:
[----:B------:R-:W-:Y:S05]  /*5e40*/  BSYNC B1 ;  /* 0x0000000000017941 */ /* 0x000fea0003800000 */
.L_x_208:
        /* <DEDUP_REMOVED lines=9> */
.L_x_211:
[----:B------:R-:W-:Y:S05]  /*5ee0*/  BSYNC B1 ;  /* 0x0000000000017941 */ /* 0x000fea0003800000 */
.L_x_210:
        /* <DEDUP_REMOVED lines=9> */
.L_x_213:
[----:B------:R-:W-:Y:S05]  /*5f80*/  BSYNC B1 ;  /* 0x0000000000017941 */ /* 0x000fea0003800000 */
.L_x_212:
        /* <DEDUP_REMOVED lines=10> */
.L_x_215:
[----:B------:R-:W-:Y:S05]  /*6030*/  BSYNC B1 ;  /* 0x0000000000017941 */ /* 0x000fea0003800000 */
.L_x_214:
        /* <DEDUP_REMOVED lines=10> */
.L_x_217:
[----:B------:R-:W-:Y:S05]  /*60e0*/  BSYNC B1 ;  /* 0x0000000000017941 */ /* 0x000fea0003800000 */
.L_x_216:
        /* <DEDUP_REMOVED lines=9> */
.L_x_219:
[----:B------:R-:W-:Y:S05]  /*6180*/  BSYNC B1 ;  /* 0x0000000000017941 */ /* 0x000fea0003800000 */
.L_x_218:
        /* <DEDUP_REMOVED lines=9> */
.L_x_221:
[----:B------:R-:W-:Y:S05]  /*6220*/  BSYNC B1 ;  /* 0x0000000000017941 */ /* 0x000fea0003800000 */
.L_x_220:
        /* <DEDUP_REMOVED lines=10> */
.L_x_223:
[----:B------:R-:W-:Y:S05]  /*62d0*/  BSYNC B1 ;  /* 0x0000000000017941 */ /* 0x000fea0003800000 */
.L_x_222:
        /* <DEDUP_REMOVED lines=10> */
.L_x_225:
[----:B------:R-:W-:Y:S05]  /*6380*/  BSYNC B1 ;  /* 0x0000000000017941 */ /* 0x000fea0003800000 */
.L_x_224:
        /* <DEDUP_REMOVED lines=9> */
.L_x_227:
[----:B------:R-:W-:Y:S05]  /*6420*/  BSYNC B1 ;  /* 0x0000000000017941 */ /* 0x000fea0003800000 */
.L_x_226:
        /* <DEDUP_REMOVED lines=9> */
.L_x_229:
[----:B------:R-:W-:Y:S05]  /*64c0*/  BSYNC B1 ;  /* 0x0000000000017941 */ /* 0x000fea0003800000 */
.L_x_228:
        /* <DEDUP_REMOVED lines=10> */
.L_x_231:
[----:B------:R-:W-:Y:S05]  /*6570*/  BSYNC B1 ;  /* 0x0000000000017941 */ /* 0x000fea0003800000 */
.L_x_230:
        /* <DEDUP_REMOVED lines=10> */
.L_x_233:
[----:B------:R-:W-:Y:S05]  /*6620*/  BSYNC B1 ;  /* 0x0000000000017941 */ /* 0x000fea0003800000 */
.L_x_232:
        /* <DEDUP_REMOVED lines=9> */
.L_x_235:
[----:B------:R-:W-:Y:S05]  /*66c0*/  BSYNC B1 ;  /* 0x0000000000017941 */ /* 0x000fea0003800000 */
.L_x_234:
        /* <DEDUP_REMOVED lines=9> */
.L_x_237:
[----:B------:R-:W-:Y:S05]  /*6760*/  BSYNC B1 ;  /* 0x0000000000017941 */ /* 0x000fea0003800000 */
.L_x_236:
        /* <DEDUP_REMOVED lines=10> */
.L_x_239:
[----:B------:R-:W-:Y:S05]  /*6810*/  BSYNC B1 ;  /* 0x0000000000017941 */ /* 0x000fea0003800000 */
.L_x_238:
        /* <DEDUP_REMOVED lines=10> */
.L_x_241:
[----:B------:R-:W-:Y:S05]  /*68c0*/  BSYNC B1 ;  /* 0x0000000000017941 */ /* 0x000fea0003800000 */
.L_x_240:
        /* <DEDUP_REMOVED lines=9> */
.L_x_243:
[----:B------:R-:W-:Y:S05]  /*6960*/  BSYNC B1 ;  /* 0x0000000000017941 */ /* 0x000fea0003800000 */
.L_x_242:
        /* <DEDUP_REMOVED lines=9> */
.L_x_245:
[----:B------:R-:W-:Y:S05]  /*6a00*/  BSYNC B1 ;  /* 0x0000000000017941 */ /* 0x000fea0003800000 */
.L_x_244:
        /* <DEDUP_REMOVED lines=10> */
.L_x_247:
[----:B------:R-:W-:Y:S05]  /*6ab0*/  BSYNC B1 ;  /* 0x0000000000017941 */ /* 0x000fea0003800000 */
.L_x_246:
        /* <DEDUP_REMOVED lines=10> */
.L_x_249:
[----:B------:R-:W-:Y:S05]  /*6b60*/  BSYNC B1 ;  /* 0x0000000000017941 */ /* 0x000fea0003800000 */
.L_x_248:
        /* <DEDUP_REMOVED lines=9> */
.L_x_251:
[----:B------:R-:W-:Y:S05]  /*6c00*/  BSYNC B1 ;  /* 0x0000000000017941 */ /* 0x000fea0003800000 */
.L_x_250:
        /* <DEDUP_REMOVED lines=9> */
.L_x_253:
[----:B------:R-:W-:Y:S05]  /*6ca0*/  BSYNC B1 ;  /* 0x0000000000017941 */ /* 0x000fea0003800000 */
.L_x_252:
        /* <DEDUP_REMOVED lines=10> */
.L_x_255:
[----:B------:R-:W-:Y:S05]  /*6d50*/  BSYNC B1 ;  /* 0x0000000000017941 */ /* 0x000fea0003800000 */
.L_x_254:
        /* <DEDUP_REMOVED lines=10> */
.L_x_257:
[----:B------:R-:W-:Y:S05]  /*6e00*/  BSYNC B1 ;  /* 0x0000000000017941 */ /* 0x000fea0003800000 */
.L_x_256:
        /* <DEDUP_REMOVED lines=9> */
.L_x_259:
[----:B------:R-:W-:Y:S05]  /*6ea0*/  BSYNC B1 ;  /* 0x0000000000017941 */ /* 0x000fea0003800000 */
.L_x_258:
        /* <DEDUP_REMOVED lines=9> */
.L_x_261:
[----:B------:R-:W-:Y:S05]  /*6f40*/  BSYNC B1 ;  /* 0x0000000000017941 */ /* 0x000fea0003800000 */
.L_x_260:
        /* <DEDUP_REMOVED lines=10> */
.L_x_263:
[----:B------:R-:W-:Y:S05]  /*6ff0*/  BSYNC B1 ;  /* 0x0000000000017941 */ /* 0x000fea0003800000 */
.L_x_262:
        /* <DEDUP_REMOVED lines=10> */
.L_x_265:
[----:B------:R-:W-:Y:S05]  /*70a0*/  BSYNC B1 ;  /* 0x0000000000017941 */ /* 0x000fea0003800000 */
.L_x_264:
        /* <DEDUP_REMOVED lines=9> */
.L_x_267:
[----:B------:R-:W-:Y:S05]  /*7140*/  BSYNC B1 ;  /* 0x0000000000017941 */ /* 0x000fea0003800000 */
.L_x_266:
        /* <DEDUP_REMOVED lines=9> */
.L_x_269:
[----:B------:R-:W-:Y:S05]  /*71e0*/  BSYNC B1 ;  /* 0x0000000000017941 */ /* 0x000fea0003800000 */
.L_x_268:
        /* <DEDUP_REMOVED lines=10> */
.L_x_271:
[----:B------:R-:W-:Y:S05]  /*7290*/  BSYNC B1 ;  /* 0x0000000000017941 */ /* 0x000fea0003800000 */
.L_x_270:
        /* <DEDUP_REMOVED lines=10> */
.L_x_273:
[----:B------:R-:W-:Y:S05]  /*7340*/  BSYNC B1 ;  /* 0x0000000000017941 */ /* 0x000fea0003800000 */
.L_x_272:
        /* <DEDUP_REMOVED lines=9> */
.L_x_275:
[----:B------:R-:W-:Y:S05]  /*73e0*/  BSYNC B1 ;  /* 0x0000000000017941 */ /* 0x000fea0003800000 */
.L_x_274:
        /* <DEDUP_REMOVED lines=9> */
.L_x_277:
[----:B------:R-:W-:Y:S05]  /*7480*/  BSYNC B1 ;  /* 0x0000000000017941 */ /* 0x000fea0003800000 */
.L_x_276:
        /* <DEDUP_REMOVED lines=10> */
.L_x_279:
[----:B------:R-:W-:Y:S05]  /*7530*/  BSYNC B1 ;  /* 0x0000000000017941 */ /* 0x000fea0003800000 */
.L_x_278:
        /* <DEDUP_REMOVED lines=10> */
.L_x_281:
[----:B------:R-:W-:Y:S05]  /*75e0*/  BSYNC B1 ;  /* 0x0000000000017941 */ /* 0x000fea0003800000 */
.L_x_280:
[----:B-----5:R-:W-:Y:S01]  /*75f0*/  IMAD.U32 R3, R24, 0x10000, RZ ;  /* 0x0001000018037824 */ /* 0x020fe200078e00ff */
[----:B------:R-:W-:Y:S01]  /*7600*/  ISETP.GT.AND P1, PT, R0, 0x8, P1 ;  /* 0x000000080000780c */ /* 0x000fe20000f24270 */
[----:B------:R-:W-:Y:S02]  /*7610*/  BSSY B1, `(.L_x_282) ;  /* 0x0000007000017945 */ /* 0x000fe40003800000 */
[----:B01--4-:R-:W-:-:S04]  /*7620*/  FMUL R6, R3, R156 ;  /* 0x0000009c03067220 */ /* 0x013fc80000400000 */
[----:B------:R-:W-:-:S05]  /*7630*/  FFMA R6, R149, R155, R6 ;  /* 0x0000009b95067223 */ /* 0x000fca0000000006 */
[----:B------:R-:W-:-:S05]  /*7640*/  F2FP.BF16.F32.PACK_AB R6, RZ, R6 ;  /* 0x00000006ff06723e */ /* 0x000fca00000010ff */
[----:B------:R0:W-:Y:S01]  /*7650*/  @P3 STG.E.U16 desc[UR36][R4.64+0x1f2], R6 ;  /* 0x0001f20604003986 */ /* 0x0001e2000c101524 */
[----:B------:R-:W-:Y:S05]  /*7660*/  @!P1 BRA `(.L_x_283) ;  /* 0x0000000000049947 */ /* 0x000fea0003800000 */
[----:B------:R1:W5:Y:S02]  /*7670*/  LDG.E.LTC128B.U16 R24, desc[UR36][R8.64+0x1f0] ;  /* 0x0001f02408187981 */ /* 0x000364000c1e1520 */
.L_x_283:
[----:B------:R-:W-:Y:S05]  /*7680*/  BSYNC B1 ;  /* 0x0000000000017941 */ /* 0x000fea0003800000 */
.L_x_282:
[----:B-----5:R-:W-:Y:S01]  /*7690*/  IMAD.U32 R3, R24, 0x10000, RZ ;  /* 0x0001000018037824 */ /* 0x020fe200078e00ff */
[----:B------:R-:W-:Y:S01]  /*76a0*/  ISETP.GT.AND P0, PT, R0, 0x8, P0 ;  /* 0x000000080000780c */ /* 0x000fe20000704270 */
[----:B0-----:R-:W-:Y:S01]  /*76b0*/  @P1 IMAD.MOV.U32 R4, RZ, RZ, R10 ;  /* 0x000000ffff041224 */ /* 0x001fe200078e000a */
[----:B------:R-:W-:Y:S01]  /*76c0*/  BSSY B1, `(.L_x_284) ;  /* 0x0000008000017945 */ /* 0x000fe20003800000 */
[----:B------:R-:W-:Y:S01]  /*76d0*/  FMUL R3, R3, R156 ;  /* 0x0000009c03037220 */ /* 0x000fe20000400000 */
[----:B------:R-:W-:-:S03]  /*76e0*/  @P1 IMAD.MOV.U32 R5, RZ, RZ, R11 ;  /* 0x000000ffff051224 */ /* 0x000fc600078e000b */
[----:B------:R-:W-:-:S05]  /*76f0*/  FFMA R3, R150, R155, R3 ;  /* 0x0000009b96037223 */ /* 0x000fca0000000003 */
[----:B------:R-:W-:-:S05]  /*7700*/  F2FP.BF16.F32.PACK_AB R3, RZ, R3 ;  /* 0x00000003ff03723e */ /* 0x000fca00000010ff */
[----:B------:R0:W-:Y:S01]  /*7710*/  @P1 STG.E.U16 desc[UR36][R4.64+0x1f0], R3 ;  /* 0x0001f00304001986 */ /* 0x0001e2000c101524 */
[----:B------:R-:W-:Y:S05]  /*7720*/  @!P0 BRA `(.L_x_285) ;  /* 0x0000000000048947 */ /* 0x000fea0003800000 */
[----:B------:R4:W5:Y:S02]  /*7730*/  LDG.E.LTC128B.U16 R24, desc[UR36][R8.64+0x1f2] ;  /* 0x0001f22408187981 */ /* 0x000964000c1e1520 */
.L_x_285:
[----:B------:R-:W-:Y:S05]  /*7740*/  BSYNC B1 ;  /* 0x0000000000017941 */ /* 0x000fea0003800000 */
.L_x_284:
[----:B------:R-:W-:Y:S05]  /*7750*/  @!P0 BRA `(.L_x_286) ;  /* 0x0000002400308947 */ /* 0x000fea0003800000 */
[----:B0----5:R-:W-:-:S04]  /*7760*/  IMAD.U32 R3, R24, 0x10000, RZ ;  /* 0x0001000018037824 */ /* 0x021fc800078e00ff */
[----:B------:R-:W-:-:S04]  /*7770*/  FMUL R0, R3, R156 ;  /* 0x0000009c03007220 */ /* 0x000fc80000400000 */
[----:B------:R-:W-:-:S05]  /*7780*/  FFMA R0, R151, R155, R0 ;  /* 0x0000009b97007223 */ /* 0x000fca0000000000 */
[----:B------:R-:W-:-:S05]  /*7790*/  F2FP.BF16.F32.PACK_AB R0, RZ, R0 ;  /* 0x00000000ff00723e */ /* 0x000fca00000010ff */
[----:B------:R0:W-:Y:S01]  /*77a0*/  STG.E.U16 desc[UR36][R10.64+0x1f2], R0 ;  /* 0x0001f2000a007986 */ /* 0x0001e2000c101524 */
[----:B------:R-:W-:Y:S05]  /*77b0*/  BRA `(.L_x_286) ;  /* 0x0000002400187947 */ /* 0x000fea0003800000 */
.L_x_33:
[----:B------:R-:W-:Y:S01]  /*77c0*/  ISETP.GT.AND P0, PT, R3, 0x1, PT ;  /* 0x000000010300780c */ /* 0x000fe20003f04270 */
[----:B------:R-:W-:Y:S01]  /*77d0*/  ULDC.64 UR4, c[0x0][0x5c0] ;  /* 0x0001700000047ab9 */ /* 0x000fe20000000a00 */
[-C--:B------:R-:W-:Y:S01]  /*77e0*/  FMUL R24, R24, R155.reuse ;  /* 0x0000009b18187220 */ /* 0x080fe20000400000 */
[-C--:B------:R-:W-:Y:S01]  /*77f0*/  FMUL R25, R25, R155.reuse ;  /* 0x0000009b19197220 */ /* 0x080fe20000400000 */
[----:B------:R-:W-:Y:S01]  /*7800*/  ISETP.GT.AND P3, PT, R0, RZ, P0 ;  /* 0x000000ff0000720c */ /* 0x000fe20000764270 */
[-C--:B------:R-:W-:Y:S01]  /*7810*/  FMUL R26, R26, R155.reuse ;  /* 0x0000009b1a1a7220 */ /* 0x080fe20000400000 */
[----:B------:R-:W-:Y:S01]  /*7820*/  LEA R4, P4, R160, UR4, 0x1 ;  /* 0x00000004a0047c11 */ /* 0x000fe2000f8808ff */
[-C--:B------:R-:W-:Y:S01]  /*7830*/  FMUL R27, R27, R155.reuse ;  /* 0x0000009b1b1b7220 */ /* 0x080fe20000400000 */
[----:B------:R-:W-:Y:S01]  /*7840*/  F2FP.BF16.F32.PACK_AB R24, RZ, R24 ;  /* 0x00000018ff18723e */ /* 0x000fe200000010ff */
[-C--:B------:R-:W-:Y:S01]  /*7850*/  FMUL R28, R28, R155.reuse ;  /* 0x0000009b1c1c7220 */ /* 0x080fe20000400000 */
[----:B------:R-:W-:Y:S01]  /*7860*/  LEA.HI.X R5, R160, UR5, R153, 0x1, P4 ;  /* 0x00000005a0057c11 */ /* 0x000fe2000a0f0c99 */
[----:B------:R-:W-:Y:S01]  /*7870*/  FMUL R29, R29, R155 ;  /* 0x0000009b1d1d7220 */ /* 0x000fe20000400000 */
[----:B------:R-:W-:Y:S01]  /*7880*/  F2FP.BF16.F32.PACK_AB R25, RZ, R25 ;  /* 0x00000019ff19723e */ /* 0x000fe200000010ff */
[-C--:B------:R-:W-:Y:S01]  /*7890*/  FMUL R30, R30, R155.reuse ;  /* 0x0000009b1e1e7220 */ /* 0x080fe20000400000 */
[----:B------:R-:W-:Y:S01]  /*78a0*/  SHF.L.U64.HI R11, R10, 0x4, R11 ;  /* 0x000000040a0b7819 */ /* 0x000fe2000001020b */
[----:B------:R-:W-:Y:S01]  /*78b0*/  @P1 STG.E.U16 desc[UR36][R4.64], R24 ;  /* 0x0000001804001986 */ /* 0x000fe2000c101524 */
[----:B------:R-:W-:Y:S01]  /*78c0*/  ISETP.GT.AND P1, PT, R3, 0x8, PT ;  /* 0x000000080300780c */ /* 0x000fe20003f24270 */
[-C--:B------:R-:W-:Y:S01]  /*78d0*/  FMUL R31, R31, R155.reuse ;  /* 0x0000009b1f1f7220 */ /* 0x080fe20000400000 */
[----:B------:R-:W-:Y:S01]  /*78e0*/  ISETP.GT.AND P4, PT, R0, 0x8, P0 ;  /* 0x000000080000780c */ /* 0x000fe20000784270 */
[----:B------:R-:W-:Y:S01]  /*78f0*/  @P3 STG.E.U16 desc[UR36][R4.64+0x2], R25 ;  /* 0x0000021904003986 */ /* 0x000fe2000c101524 */
[----:B------:R-:W-:Y:S01]  /*7900*/  LEA R6, P3, R10, R4, 0x4 ;  /* 0x000000040a067211 */ /* 0x000fe200078620ff */
[-C--:B------:R-:W-:Y:S01]  /*7910*/  FMUL R32, R32, R155.reuse ;  /* 0x0000009b20207220 */ /* 0x080fe20000400000 */
[C---:B------:R-:W-:Y:S01]  /*7920*/  ISETP.GT.AND P2, PT, R0.reuse, 0x8, P2 ;  /* 0x000000080000780c */ /* 0x040fe20001744270 */
[-C--:B------:R-:W-:Y:S01]  /*7930*/  FMUL R33, R33, R155.reuse ;  /* 0x0000009b21217220 */ /* 0x080fe20000400000 */
[----:B------:R-:W-:Y:S01]  /*7940*/  ISETP.GT.AND P0, PT, R3, 0x9, PT ;  /* 0x000000090300780c */ /* 0x000fe20003f04270 */
[----:B------:R-:W-:Y:S01]  /*7950*/  IMAD.X R7, R11, 0x1, R5, P3 ;  /* 0x000000010b077824 */ /* 0x000fe200018e0605 */
[----:B------:R-:W-:Y:S01]  /*7960*/  ISETP.GT.AND P5, PT, R0, RZ, P1 ;  /* 0x000000ff0000720c */ /* 0x000fe20000fa4270 */
[-C--:B------:R-:W-:Y:S01]  /*7970*/  FMUL R34, R34, R155.reuse ;  /* 0x0000009b22227220 */ /* 0x080fe20000400000 */
[----:B------:R-:W-:Y:S01]  /*7980*/  ISETP.GT.AND P3, PT, R0, RZ, P0 ;  /* 0x000000ff0000720c */ /* 0x000fe20000764270 */
[-C--:B------:R-:W-:Y:S01]  /*7990*/  FMUL R35, R35, R155.reuse ;  /* 0x0000009b23237220 */ /* 0x080fe20000400000 */
[----:B------:R-:W-:Y:S01]  /*79a0*/  F2FP.BF16.F32.PACK_AB R26, RZ, R26 ;  /* 0x0000001aff1a723e */ /* 0x000fe200000010ff */
[----:B------:R-:W-:Y:S01]  /*79b0*/  FMUL R36, R36, R155 ;  /* 0x0000009b24247220 */ /* 0x000fe20000400000 */
[----:B------:R-:W-:Y:S01]  /*79c0*/  F2FP.BF16.F32.PACK_AB R27, RZ, R27 ;  /* 0x0000001bff1b723e */ /* 0x000fe200000010ff */
[----:B------:R-:W-:Y:S01]  /*79d0*/  FMUL R37, R37, R155 ;  /* 0x0000009b25257220 */ /* 0x000fe20000400000 */
[----:B------:R-:W-:Y:S01]  /*79e0*/  F2FP.BF16.F32.PACK_AB R28, RZ, R28 ;  /* 0x0000001cff1c723e */ /* 0x000fe200000010ff */
[----:B------:R-:W-:Y:S01]  /*79f0*/  @P2 STG.E.U16 desc[UR36][R6.64], R26 ;  /* 0x0000001a06002986 */ /* 0x000fe2000c101524 */
[----:B------:R-:W-:Y:S01]  /*7a00*/  F2FP.BF16.F32.PACK_AB R29, RZ, R29 ;  /* 0x0000001dff1d723e */ /* 0x000fe200000010ff */
[-C--:B------:R-:W-:Y:S01]  /*7a10*/  FMUL R38, R38, R155.reuse ;  /* 0x0000009b26267220 */ /* 0x080fe20000400000 */
[C---:B------:R-:W-:Y:S01]  /*7a20*/  ISETP.GT.AND P2, PT, R0.reuse, 0x8, P1 ;  /* 0x000000080000780c */ /* 0x040fe20000f44270 */
[----:B------:R-:W-:Y:S01]  /*7a30*/  @P4 STG.E.U16 desc[UR36][R6.64+0x2], R27 ;  /* 0x0000021b06004986 */ /* 0x000fe2000c101524 */
[----:B------:R-:W-:Y:S01]  /*7a40*/  ISETP.GT.AND P1, PT, R3, 0x10, PT ;  /* 0x000000100300780c */ /* 0x000fe20003f24270 */
[-C--:B------:R-:W-:Y:S01]  /*7a50*/  FMUL R39, R39, R155.reuse ;  /* 0x0000009b27277220 */ /* 0x080fe20000400000 */
[----:B------:R-:W-:Y:S01]  /*7a60*/  F2FP.BF16.F32.PACK_AB R30, RZ, R30 ;  /* 0x0000001eff1e723e */ /* 0x000fe200000010ff */
[----:B------:R-:W-:Y:S01]  /*7a70*/  @P5 STG.E.U16 desc[UR36][R4.64+0x10], R28 ;  /* 0x0000101c04005986 */ /* 0x000fe2000c101524 */
[----:B------:R-:W-:Y:S01]  /*7a80*/  ISETP.GT.AND P4, PT, R0, RZ, P1 ;  /* 0x000000ff0000720c */ /* 0x000fe20000f84270 */
[----:B------:R-:W-:Y:S01]  /*7a90*/  FMUL R40, R40, R155 ;  /* 0x0000009b28287220 */ /* 0x000fe20000400000 */
[----:B------:R-:W-:Y:S01]  /*7aa0*/  F2FP.BF16.F32.PACK_AB R31, RZ, R31 ;  /* 0x0000001fff1f723e */ /* 0x000fe200000010ff */
[----:B------:R-:W-:Y:S01]  /*7ab0*/  @P3 STG.E.U16 desc[UR36][R4.64+0x12], R29 ;  /* 0x0000121d04003986 */ /* 0x000fe2000c101524 */
[----:B------:R-:W-:Y:S01]  /*7ac0*/  ISETP.GT.AND P3, PT, R0, 0x8, P0 ;  /* 0x000000080000780c */ /* 0x000fe20000764270 */
[-C--:B------:R-:W-:Y:S01]  /*7ad0*/  FMUL R41, R41, R155.reuse ;  /* 0x0000009b29297220 */ /* 0x080fe20000400000 */
[----:B------:R-:W-:Y:S01]  /*7ae0*/  ISETP.GT.AND P0, PT, R3, 0x11, PT ;  /* 0x000000110300780c */ /* 0x000fe20003f04270 */
[----:B------:R-:W-:Y:S01]  /*7af0*/  @P2 STG.E.U16 desc[UR36][R6.64+0x10], R30 ;  /* 0x0000101e06002986 */ /* 0x000fe2000c101524 */
[----:B------:R-:W-:Y:S01]  /*7b00*/  F2FP.BF16.F32.PACK_AB R32, RZ, R32 ;  /* 0x00000020ff20723e */ /* 0x000fe200000010ff */
[-C--:B------:R-:W-:Y:S01]  /*7b10*/  FMUL R42, R42, R155.reuse ;  /* 0x0000009b2a2a7220 */ /* 0x080fe20000400000 */
[C---:B------:R-:W-:Y:S01]  /*7b20*/  ISETP.GT.AND P5, PT, R0.reuse, RZ, P0 ;  /* 0x000000ff0000720c */ /* 0x040fe200007a4270 */
[-C--:B------:R-:W-:Y:S01]  /*7b30*/  FMUL R43, R43, R155.reuse ;  /* 0x0000009b2b2b7220 */ /* 0x080fe20000400000 */
[----:B------:R-:W-:Y:S01]  /*7b40*/  ISETP.GT.AND P2, PT, R0, 0x8, P1 ;  /* 0x000000080000780c */ /* 0x000fe20000f44270 */
[-C--:B------:R-:W-:Y:S01]  /*7b50*/  FMUL R44, R44, R155.reuse ;  /* 0x0000009b2c2c7220 */ /* 0x080fe20000400000 */
[----:B------:R-:W-:Y:S01]  /*7b60*/  ISETP.GT.AND P1, PT, R3, 0x18, PT ;  /* 0x000000180300780c */ /* 0x000fe20003f24270 */
[----:B------:R-:W-:Y:S01]  /*7b70*/  FMUL R45, R45, R155 ;  /* 0x0000009b2d2d7220 */ /* 0x000fe20000400000 */
[----:B------:R-:W-:Y:S01]  /*7b80*/  F2FP.BF16.F32.PACK_AB R33, RZ, R33 ;  /* 0x00000021ff21723e */ /* 0x000fe200000010ff */
[----:B------:R-:W-:Y:S01]  /*7b90*/  @P3 STG.E.U16 desc[UR36][R6.64+0x12], R31 ;  /* 0x0000121f06003986 */ /* 0x000fe2000c101524 */
[----:B------:R-:W-:Y:S01]  /*7ba0*/  ISETP.GT.AND P3, PT, R0, 0x8, P0 ;  /* 0x000000080000780c */ /* 0x000fe20000764270 */
[-C--:B------:R-:W-:Y:S01]  /*7bb0*/  FMUL R46, R46, R155.reuse ;  /* 0x0000009b2e2e7220 */ /* 0x080fe20000400000 */
[----:B------:R-:W-:Y:S01]  /*7bc0*/  ISETP.GT.AND P0, PT, R3, 0x19, PT ;  /* 0x000000190300780c */ /* 0x000fe20003f04270 */
[----:B------:R-:W-:Y:S01]  /*7bd0*/  @P4 STG.E.U16 desc[UR36][R4.64+0x20], R32 ;  /* 0x0000202004004986 */ /* 0x000fe2000c101524 */
[C---:B------:R-:W-:Y:S01]  /*7be0*/  ISETP.GT.AND P4, PT, R0.reuse, RZ, P1 ;  /* 0x000000ff0000720c */ /* 0x040fe20000f84270 */
[-C--:B------:R-:W-:Y:S01]  /*7bf0*/  FMUL R47, R47, R155.reuse ;  /* 0x0000009b2f2f7220 */ /* 0x080fe20000400000 */
[----:B------:R-:W-:Y:S01]  /*7c00*/  F2FP.BF16.F32.PACK_AB R34, RZ, R34 ;  /* 0x00000022ff22723e */ /* 0x000fe200000010ff */
[----:B------:R-:W-:Y:S01]  /*7c10*/  @P5 STG.E.U16 desc[UR36][R4.64+0x22], R33 ;  /* 0x0000222104005986 */ /* 0x000fe2000c101524 */
[----:B------:R-:W-:Y:S01]  /*7c20*/  ISETP.GT.AND P5, PT, R0, RZ, P0 ;  /* 0x000000ff0000720c */ /* 0x000fe200007a4270 */
[----:B------:R-:W-:Y:S01]  /*7c30*/  FMUL R48, R48, R155 ;  /* 0x0000009b30307220 */ /* 0x000fe20000400000 */
[----:B------:R-:W-:Y:S01]  /*7c40*/  F2FP.BF16.F32.PACK_AB R35, RZ, R35 ;  /* 0x00000023ff23723e */ /* 0x000fe200000010ff */
[----:B------:R-:W-:Y:S01]  /*7c50*/  @P2 STG.E.U16 desc[UR36][R6.64+0x20], R34 ;  /* 0x0000202206002986 */ /* 0x000fe2000c101524 */
[----:B------:R-:W-:Y:S01]  /*7c60*/  F2FP.BF16.F32.PACK_AB R36, RZ, R36 ;  /* 0x00000024ff24723e */ /* 0x000fe200000010ff */
[-C--:B------:R-:W-:Y:S01]  /*7c70*/  FMUL R49, R49, R155.reuse ;  /* 0x0000009b31317220 */ /* 0x080fe20000400000 */
[----:B------:R-:W-:Y:S01]  /*7c80*/  ISETP.GT.AND P2, PT, R0, 0x8, P1 ;  /* 0x000000080000780c */ /* 0x000fe20000f44270 */
[----:B------:R-:W-:Y:S01]  /*7c90*/  @P3 STG.E.U16 desc[UR36][R6.64+0x22], R35 ;  /* 0x0000222306003986 */ /* 0x000fe2000c101524 */
[----:B------:R-:W-:Y:S01]  /*7ca0*/  ISETP.GT.AND P1, PT, R3, 0x20, PT ;  /* 0x000000200300780c */ /* 0x000fe20003f24270 */
[----:B------:R-:W-:Y:S01]  /*7cb0*/  FMUL R50, R50, R155 ;  /* 0x0000009b32327220 */ /* 0x000fe20000400000 */
[----:B------:R-:W-:Y:S01]  /*7cc0*/  F2FP.BF16.F32.PACK_AB R37, RZ, R37 ;  /* 0x00000025ff25723e */ /* 0x000fe200000010ff */
[----:B------:R-:W-:Y:S01]  /*7cd0*/  @P4 STG.E.U16 desc[UR36][R4.64+0x30], R36 ;  /* 0x0000302404004986 */ /* 0x000fe2000c101524 */
[C---:B------:R-:W-:Y:S01]  /*7ce0*/  ISETP.GT.AND P3, PT, R0.reuse, 0x8, P0 ;  /* 0x000000080000780c */ /* 0x040fe20000764270 */
[-C--:B------:R-:W-:Y:S01]  /*7cf0*/  FMUL R51, R51, R155.reuse ;  /* 0x0000009b33337220 */ /* 0x080fe20000400000 */
[----:B------:R-:W-:Y:S01]  /*7d00*/  ISETP.GT.AND P0, PT, R3, 0x21, PT ;  /* 0x000000210300780c */ /* 0x000fe20003f04270 */
[----:B------:R-:W-:Y:S01]  /*7d10*/  @P5 STG.E.U16 desc[UR36][R4.64+0x32], R37 ;  /* 0x0000322504005986 */ /* 0x000fe2000c101524 */
[----:B------:R-:W-:Y:S01]  /*7d20*/  ISETP.GT.AND P4, PT, R0, RZ, P1 ;  /* 0x000000ff0000720c */ /* 0x000fe20000f84270 */
[-C--:B------:R-:W-:Y:S01]  /*7d30*/  FMUL R52, R52, R155.reuse ;  /* 0x0000009b34347220 */ /* 0x080fe20000400000 */
[----:B------:R-:W-:Y:S01]  /*7d40*/  F2FP.BF16.F32.PACK_AB R38, RZ, R38 ;  /* 0x00000026ff26723e */ /* 0x000fe200000010ff */
[-C--:B------:R-:W-:Y:S01]  /*7d50*/  FMUL R53, R53, R155.reuse ;  /* 0x0000009b35357220 */ /* 0x080fe20000400000 */
        /* <DEDUP_REMOVED lines=325> */
[----:B------:R-:W-:Y:S01]  /*91b0*/  FMUL R151, R151, R155 ;  /* 0x0000009b97977220 */ /* 0x000fe20000400000 */
[----:B------:R-:W-:Y:S01]  /*91c0*/  ISETP.GT.AND P2, PT, R0, 0x8, P1 ;  /* 0x000000080000780c */ /* 0x000fe20000f44270 */
[----:B------:R-:W-:Y:S01]  /*91d0*/  @P3 STG.E.U16 desc[UR36][R6.64+0x132], R103 ;  /* 0x0001326706003986 */ /* 0x000fe2000c101524 */
[----:B------:R-:W-:-:S02]  /*91e0*/  ISETP.GT.AND P1, PT, R3, 0xa8, PT ;  /* 0x000000a80300780c */ /* 0x000fc40003f24270 */
[----:B------:R-:W-:Y:S01]  /*91f0*/  F2FP.BF16.F32.PACK_AB R105, RZ, R105 ;  /* 0x00000069ff69723e */ /* 0x000fe200000010ff */
[----:B------:R-:W-:Y:S01]  /*9200*/  @P4 STG.E.U16 desc[UR36][R4.64+0x140], R104 ;  /* 0x0001406804004986 */ /* 0x000fe2000c101524 */
[C---:B------:R-:W-:Y:S02]  /*9210*/  ISETP.GT.AND P3, PT, R0.reuse, 0x8, P0 ;  /* 0x000000080000780c */ /* 0x040fe40000764270 */
[----:B------:R-:W-:Y:S01]  /*9220*/  ISETP.GT.AND P0, PT, R3, 0xa9, PT ;  /* 0x000000a90300780c */ /* 0x000fe20003f04270 */
[----:B------:R-:W-:Y:S01]  /*9230*/  @P5 STG.E.U16 desc[UR36][R4.64+0x142], R105 ;  /* 0x0001426904005986 */ /* 0x000fe2000c101524 */
[C---:B------:R-:W-:Y:S02]  /*9240*/  ISETP.GT.AND P4, PT, R0.reuse, RZ, P1 ;  /* 0x000000ff0000720c */ /* 0x040fe40000f84270 */
[----:B------:R-:W-:Y:S02]  /*9250*/  F2FP.BF16.F32.PACK_AB R106, RZ, R106 ;  /* 0x0000006aff6a723e */ /* 0x000fe400000010ff */
[----:B------:R-:W-:-:S02]  /*9260*/  ISETP.GT.AND P5, PT, R0, RZ, P0 ;  /* 0x000000ff0000720c */ /* 0x000fc400007a4270 */
[----:B------:R-:W-:Y:S01]  /*9270*/  F2FP.BF16.F32.PACK_AB R107, RZ, R107 ;  /* 0x0000006bff6b723e */ /* 0x000fe200000010ff */
[----:B------:R-:W-:Y:S01]  /*9280*/  @P2 STG.E.U16 desc[UR36][R6.64+0x140], R106 ;  /* 0x0001406a06002986 */ /* 0x000fe2000c101524 */
[----:B------:R-:W-:Y:S02]  /*9290*/  F2FP.BF16.F32.PACK_AB R108, RZ, R108 ;  /* 0x0000006cff6c723e */ /* 0x000fe400000010ff */
[C---:B------:R-:W-:Y:S01]  /*92a0*/  ISETP.GT.AND P2, PT, R0.reuse, 0x8, P1 ;  /* 0x000000080000780c */ /* 0x040fe20000f44270 */
[----:B------:R-:W-:Y:S01]  /*92b0*/  @P3 STG.E.U16 desc[UR36][R6.64+0x142], R107 ;  /* 0x0001426b06003986 */ /* 0x000fe2000c101524 */
[----:B------:R-:W-:Y:S02]  /*92c0*/  ISETP.GT.AND P1, PT, R3, 0xb0, PT ;  /* 0x000000b00300780c */ /* 0x000fe40003f24270 */
[----:B------:R-:W-:Y:S01]  /*92d0*/  F2FP.BF16.F32.PACK_AB R109, RZ, R109 ;  /* 0x0000006dff6d723e */ /* 0x000fe200000010ff */
[----:B------:R-:W-:Y:S01]  /*92e0*/  @P4 STG.E.U16 desc[UR36][R4.64+0x150], R108 ;  /* 0x0001506c04004986 */ /* 0x000fe2000c101524 */
[----:B------:R-:W-:-:S02]  /*92f0*/  ISETP.GT.AND P3, PT, R0, 0x8, P0 ;  /* 0x000000080000780c */ /* 0x000fc40000764270 */
[----:B------:R-:W-:Y:S01]  /*9300*/  ISETP.GT.AND P0, PT, R3, 0xb1, PT ;  /* 0x000000b10300780c */ /* 0x000fe20003f04270 */
[----:B------:R-:W-:Y:S01]  /*9310*/  @P5 STG.E.U16 desc[UR36][R4.64+0x152], R109 ;  /* 0x0001526d04005986 */ /* 0x000fe2000c101524 */
[C---:B------:R-:W-:Y:S02]  /*9320*/  ISETP.GT.AND P4, PT, R0.reuse, RZ, P1 ;  /* 0x000000ff0000720c */ /* 0x040fe40000f84270 */
[----:B------:R-:W-:Y:S02]  /*9330*/  F2FP.BF16.F32.PACK_AB R110, RZ, R110 ;  /* 0x0000006eff6e723e */ /* 0x000fe400000010ff */
[----:B------:R-:W-:Y:S02]  /*9340*/  ISETP.GT.AND P5, PT, R0, RZ, P0 ;  /* 0x000000ff0000720c */ /* 0x000fe400007a4270 */
[----:B------:R-:W-:Y:S01]  /*9350*/  F2FP.BF16.F32.PACK_AB R111, RZ, R111 ;  /* 0x0000006fff6f723e */ /* 0x000fe200000010ff */
[----:B------:R-:W-:Y:S01]  /*9360*/  @P2 STG.E.U16 desc[UR36][R6.64+0x150], R110 ;  /* 0x0001506e06002986 */ /* 0x000fe2000c101524 */
[----:B------:R-:W-:-:S02]  /*9370*/  F2FP.BF16.F32.PACK_AB R112, RZ, R112 ;  /* 0x00000070ff70723e */ /* 0x000fc400000010ff */
[C---:B------:R-:W-:Y:S01]  /*9380*/  ISETP.GT.AND P2, PT, R0.reuse, 0x8, P1 ;  /* 0x000000080000780c */ /* 0x040fe20000f44270 */
[----:B------:R-:W-:Y:S01]  /*9390*/  @P3 STG.E.U16 desc[UR36][R6.64+0x152], R111 ;  /* 0x0001526f06003986 */ /* 0x000fe2000c101524 */
[C---:B------:R-:W-:Y:S02]  /*93a0*/  ISETP.GT.AND P1, PT, R3.reuse, 0xb8, PT ;  /* 0x000000b80300780c */ /* 0x040fe40003f24270 */
[----:B------:R-:W-:Y:S01]  /*93b0*/  F2FP.BF16.F32.PACK_AB R113, RZ, R113 ;  /* 0x00000071ff71723e */ /* 0x000fe200000010ff */
[----:B------:R-:W-:Y:S01]  /*93c0*/  @P4 STG.E.U16 desc[UR36][R4.64+0x160], R112 ;  /* 0x0001607004004986 */ /* 0x000fe2000c101524 */
[C---:B------:R-:W-:Y:S02]  /*93d0*/  ISETP.GT.AND P3, PT, R0.reuse, 0x8, P0 ;  /* 0x000000080000780c */ /* 0x040fe40000764270 */
[----:B------:R-:W-:Y:S01]  /*93e0*/  ISETP.GT.AND P0, PT, R3, 0xb9, PT ;  /* 0x000000b90300780c */ /* 0x000fe20003f04270 */
[----:B------:R-:W-:Y:S01]  /*93f0*/  @P5 STG.E.U16 desc[UR36][R4.64+0x162], R113 ;  /* 0x0001627104005986 */ /* 0x000fe2000c101524 */
[----:B------:R-:W-:-:S02]  /*9400*/  ISETP.GT.AND P4, PT, R0, RZ, P1 ;  /* 0x000000ff0000720c */ /* 0x000fc40000f84270 */
[----:B------:R-:W-:Y:S02]  /*9410*/  F2FP.BF16.F32.PACK_AB R114, RZ, R114 ;  /* 0x00000072ff72723e */ /* 0x000fe400000010ff */
[C---:B------:R-:W-:Y:S02]  /*9420*/  ISETP.GT.AND P5, PT, R0.reuse, RZ, P0 ;  /* 0x000000ff0000720c */ /* 0x040fe400007a4270 */
[----:B------:R-:W-:Y:S01]  /*9430*/  F2FP.BF16.F32.PACK_AB R115, RZ, R115 ;  /* 0x00000073ff73723e */ /* 0x000fe200000010ff */
[----:B------:R-:W-:Y:S01]  /*9440*/  @P2 STG.E.U16 desc[UR36][R6.64+0x160], R114 ;  /* 0x0001607206002986 */ /* 0x000fe2000c101524 */
[----:B------:R-:W-:Y:S02]  /*9450*/  F2FP.BF16.F32.PACK_AB R116, RZ, R116 ;  /* 0x00000074ff74723e */ /* 0x000fe400000010ff */
        /* <DEDUP_REMOVED lines=65> */
[----:B------:R-:W-:Y:S02]  /*9870*/  ISETP.GT.AND P5, PT, R0, RZ, P0 ;  /* 0x000000ff0000720c */ /* 0x000fe400007a4270 */
[----:B------:R-:W-:Y:S02]  /*9880*/  F2FP.BF16.F32.PACK_AB R134, RZ, R134 ;  /* 0x00000086ff86723e */ /* 0x000fe400000010ff */
[----:B------:R-:W-:Y:S02]  /*9890*/  F2FP.BF16.F32.PACK_AB R135, RZ, R135 ;  /* 0x00000087ff87723e */ /* 0x000fe400000010ff */
[----:B------:R-:W-:Y:S01]  /*98a0*/  F2FP.BF16.F32.PACK_AB R136, RZ, R136 ;  /* 0x00000088ff88723e */ /* 0x000fe200000010ff */
[----:B------:R-:W-:Y:S01]  /*98b0*/  @P2 STG.E.U16 desc[UR36][R6.64+0x1b0], R134 ;  /* 0x0001b08606002986 */ /* 0x000fe2000c101524 */
[----:B------:R-:W-:-:S02]  /*98c0*/  F2FP.BF16.F32.PACK_AB R137, RZ, R137 ;  /* 0x00000089ff89723e */ /* 0x000fc400000010ff */
[C---:B------:R-:W-:Y:S01]  /*98d0*/  ISETP.GT.AND P1, PT, R0.reuse, 0x8, P1 ;  /* 0x000000080000780c */ /* 0x040fe20000f24270 */
[----:B------:R-:W-:Y:S01]  /*98e0*/  @P3 STG.E.U16 desc[UR36][R6.64+0x1b2], R135 ;  /* 0x0001b28706003986 */ /* 0x000fe2000c101524 */
[C---:B------:R-:W-:Y:S02]  /*98f0*/  ISETP.GT.AND P2, PT, R0.reuse, 0x8, P0 ;  /* 0x000000080000780c */ /* 0x040fe40000744270 */
[C---:B------:R-:W-:Y:S01]  /*9900*/  ISETP.GT.AND P0, PT, R3.reuse, 0xe9, PT ;  /* 0x000000e90300780c */ /* 0x040fe20003f04270 */
[----:B------:R-:W-:Y:S01]  /*9910*/  @P4 STG.E.U16 desc[UR36][R4.64+0x1c0], R136 ;  /* 0x0001c08804004986 */ /* 0x000fe2000c101524 */
[----:B------:R-:W-:Y:S02]  /*9920*/  ISETP.GT.AND P4, PT, R3, 0xe8, PT ;  /* 0x000000e80300780c */ /* 0x000fe40003f84270 */
[----:B------:R-:W-:Y:S01]  /*9930*/  F2FP.BF16.F32.PACK_AB R138, RZ, R138 ;  /* 0x0000008aff8a723e */ /* 0x000fe200000010ff */
[----:B------:R-:W-:Y:S01]  /*9940*/  @P5 STG.E.U16 desc[UR36][R4.64+0x1c2], R137 ;  /* 0x0001c28904005986 */ /* 0x000fe2000c101524 */
[----:B------:R-:W-:-:S02]  /*9950*/  ISETP.GT.AND P5, PT, R0, RZ, P4 ;  /* 0x000000ff0000720c */ /* 0x000fc400027a4270 */
[----:B------:R-:W-:Y:S01]  /*9960*/  F2FP.BF16.F32.PACK_AB R139, RZ, R139 ;  /* 0x0000008bff8b723e */ /* 0x000fe200000010ff */
[----:B------:R-:W-:Y:S01]  /*9970*/  @P1 STG.E.U16 desc[UR36][R6.64+0x1c0], R138 ;  /* 0x0001c08a06001986 */ /* 0x000fe2000c101524 */
[----:B------:R-:W-:Y:S02]  /*9980*/  F2FP.BF16.F32.PACK_AB R140, RZ, R140 ;  /* 0x0000008cff8c723e */ /* 0x000fe400000010ff */
[C---:B------:R-:W-:Y:S01]  /*9990*/  ISETP.GT.AND P3, PT, R0.reuse, RZ, P0 ;  /* 0x000000ff0000720c */ /* 0x040fe20000764270 */
[----:B------:R-:W-:Y:S01]  /*99a0*/  @P2 STG.E.U16 desc[UR36][R6.64+0x1c2], R139 ;  /* 0x0001c28b06002986 */ /* 0x000fe2000c101524 */
[C---:B------:R-:W-:Y:S02]  /*99b0*/  ISETP.GT.AND P4, PT, R0.reuse, 0x8, P4 ;  /* 0x000000080000780c */ /* 0x040fe40002784270 */
[----:B------:R-:W-:Y:S02]  /*99c0*/  F2FP.BF16.F32.PACK_AB R141, RZ, R141 ;  /* 0x0000008dff8d723e */ /* 0x000fe400000010ff */
[----:B------:R-:W-:Y:S01]  /*99d0*/  F2FP.BF16.F32.PACK_AB R142, RZ, R142 ;  /* 0x0000008eff8e723e */ /* 0x000fe200000010ff */
[----:B------:R-:W-:Y:S01]  /*99e0*/  @P5 STG.E.U16 desc[UR36][R4.64+0x1d0], R140 ;  /* 0x0001d08c04005986 */ /* 0x000fe2000c101524 */
[----:B------:R-:W-:-:S02]  /*99f0*/  ISETP.GT.AND P5, PT, R0, 0x8, P0 ;  /* 0x000000080000780c */ /* 0x000fc400007a4270 */
[----:B------:R-:W-:Y:S02]  /*9a00*/  F2FP.BF16.F32.PACK_AB R143, RZ, R143 ;  /* 0x0000008fff8f723e */ /* 0x000fe400000010ff */
[C---:B------:R-:W-:Y:S01]  /*9a10*/  ISETP.GT.AND P0, PT, R3.reuse, 0xf1, PT ;  /* 0x000000f10300780c */ /* 0x040fe20003f04270 */
[----:B------:R-:W-:Y:S01]  /*9a20*/  @P3 STG.E.U16 desc[UR36][R4.64+0x1d2], R141 ;  /* 0x0001d28d04003986 */ /* 0x000fe2000c101524 */
[----:B------:R-:W-:Y:S02]  /*9a30*/  ISETP.GT.AND P3, PT, R3, 0xf0, PT ;  /* 0x000000f00300780c */ /* 0x000fe40003f64270 */
[----:B------:R-:W-:Y:S01]  /*9a40*/  F2FP.BF16.F32.PACK_AB R144, RZ, R144 ;  /* 0x00000090ff90723e */ /* 0x000fe200000010ff */
[----:B------:R-:W-:Y:S01]  /*9a50*/  @P4 STG.E.U16 desc[UR36][R6.64+0x1d0], R142 ;  /* 0x0001d08e06004986 */ /* 0x000fe2000c101524 */
[C---:B------:R-:W-:Y:S02]  /*9a60*/  ISETP.GT.AND P4, PT, R0.reuse, RZ, P3 ;  /* 0x000000ff0000720c */ /* 0x040fe40001f84270 */
[----:B------:R-:W-:Y:S01]  /*9a70*/  F2FP.BF16.F32.PACK_AB R145, RZ, R145 ;  /* 0x00000091ff91723e */ /* 0x000fe200000010ff */
[----:B------:R-:W-:Y:S01]  /*9a80*/  @P5 STG.E.U16 desc[UR36][R6.64+0x1d2], R143 ;  /* 0x0001d28f06005986 */ /* 0x000fe2000c101524 */
[----:B------:R-:W-:-:S02]  /*9a90*/  ISETP.GT.AND P5, PT, R0, RZ, P0 ;  /* 0x000000ff0000720c */ /* 0x000fc400007a4270 */
[C---:B------:R-:W-:Y:S02]  /*9aa0*/  ISETP.GT.AND P2, PT, R3.reuse, 0xf8, PT ;  /* 0x000000f80300780c */ /* 0x040fe40003f44270 */
[----:B------:R-:W-:Y:S02]  /*9ab0*/  ISETP.GT.AND P1, PT, R3, 0xf9, PT ;  /* 0x000000f90300780c */ /* 0x000fe40003f24270 */
[C---:B------:R-:W-:Y:S02]  /*9ac0*/  ISETP.GT.AND P3, PT, R0.reuse, 0x8, P3 ;  /* 0x000000080000780c */ /* 0x040fe40001f64270 */
[C---:B------:R-:W-:Y:S01]  /*9ad0*/  ISETP.GT.AND P0, PT, R0.reuse, 0x8, P0 ;  /* 0x000000080000780c */ /* 0x040fe20000704270 */
[----:B------:R-:W-:Y:S01]  /*9ae0*/  @P4 STG.E.U16 desc[UR36][R4.64+0x1e0], R144 ;  /* 0x0001e09004004986 */ /* 0x000fe2000c101524 */
[C---:B------:R-:W-:Y:S02]  /*9af0*/  ISETP.GT.AND P4, PT, R0.reuse, RZ, P1 ;  /* 0x000000ff0000720c */ /* 0x040fe40000f84270 */
[----:B------:R-:W-:Y:S01]  /*9b00*/  F2FP.BF16.F32.PACK_AB R146, RZ, R146 ;  /* 0x00000092ff92723e */ /* 0x000fe200000010ff */
[----:B------:R-:W-:Y:S01]  /*9b10*/  @P5 STG.E.U16 desc[UR36][R4.64+0x1e2], R145 ;  /* 0x0001e29104005986 */ /* 0x000fe2000c101524 */
[----:B------:R-:W-:-:S02]  /*9b20*/  ISETP.GT.AND P5, PT, R0, RZ, P2 ;  /* 0x000000ff0000720c */ /* 0x000fc400017a4270 */
[C---:B------:R-:W-:Y:S02]  /*9b30*/  ISETP.GT.AND P2, PT, R0.reuse, 0x8, P2 ;  /* 0x000000080000780c */ /* 0x040fe40001744270 */
[----:B------:R-:W-:Y:S01]  /*9b40*/  F2FP.BF16.F32.PACK_AB R147, RZ, R147 ;  /* 0x00000093ff93723e */ /* 0x000fe200000010ff */
[----:B------:R-:W-:Y:S01]  /*9b50*/  @P3 STG.E.U16 desc[UR36][R6.64+0x1e0], R146 ;  /* 0x0001e09206003986 */ /* 0x000fe2000c101524 */
[----:B------:R-:W-:Y:S02]  /*9b60*/  ISETP.GT.AND P1, PT, R0, 0x8, P1 ;  /* 0x000000080000780c */ /* 0x000fe40000f24270 */
[----:B------:R-:W-:Y:S01]  /*9b70*/  F2FP.BF16.F32.PACK_AB R148, RZ, R148 ;  /* 0x00000094ff94723e */ /* 0x000fe200000010ff */
[----:B------:R-:W-:Y:S01]  /*9b80*/  @P0 STG.E.U16 desc[UR36][R6.64+0x1e2], R147 ;  /* 0x0001e29306000986 */ /* 0x000fe2000c101524 */
[----:B------:R-:W-:Y:S02]  /*9b90*/  F2FP.BF16.F32.PACK_AB R149, RZ, R149 ;  /* 0x00000095ff95723e */ /* 0x000fe400000010ff */
[----:B------:R-:W-:Y:S01]  /*9ba0*/  F2FP.BF16.F32.PACK_AB R150, RZ, R150 ;  /* 0x00000096ff96723e */ /* 0x000fe200000010ff */
[----:B------:R-:W-:Y:S01]  /*9bb0*/  @P5 STG.E.U16 desc[UR36][R4.64+0x1f0], R148 ;  /* 0x0001f09404005986 */ /* 0x000fe2000c101524 */
[----:B------:R-:W-:-:S03]  /*9bc0*/  F2FP.BF16.F32.PACK_AB R151, RZ, R151 ;  /* 0x00000097ff97723e */ /* 0x000fc600000010ff */
[----:B------:R0:W-:Y:S02]  /*9bd0*/  @P4 STG.E.U16 desc[UR36][R4.64+0x1f2], R149 ;  /* 0x0001f29504004986 */ /* 0x0001e4000c101524 */
[----:B0-----:R-:W-:Y:S02]  /*9be0*/  @P2 IMAD.MOV.U32 R4, RZ, RZ, R6 ;  /* 0x000000ffff042224 */ /* 0x001fe400078e0006 */
[----:B------:R-:W-:-:S05]  /*9bf0*/  @P2 IMAD.MOV.U32 R5, RZ, RZ, R7 ;  /* 0x000000ffff052224 */ /* 0x000fca00078e0007 */
[----:B------:R0:W-:Y:S04]  /*9c00*/  @P2 STG.E.U16 desc[UR36][R4.64+0x1f0], R150 ;  /* 0x0001f09604002986 */ /* 0x0001e8000c101524 */
[----:B------:R0:W-:Y:S02]  /*9c10*/  @P1 STG.E.U16 desc[UR36][R6.64+0x1f2], R151 ;  /* 0x0001f29706001986 */ /* 0x0001e4000c101524 */
.L_x_286:
[----:B------:R-:W-:Y:S05]  /*9c20*/  BSYNC B0 ;  /* 0x0000000000007941 */ /* 0x000fea0003800000 */
.L_x_32:
[----:B------:R-:W-:Y:S01]  /*9c30*/  ULDC UR4, c[0x0][0xc] ;  /* 0x0000030000047ab9 */ /* 0x000fe20000000800 */
[----:B------:R-:W-:Y:S01]  /*9c40*/  ULDC UR5, c[0x0][0x10] ;  /* 0x0000040000057ab9 */ /* 0x000fe20000000800 */
[----:B0-----:R-:W0:Y:S01]  /*9c50*/  LDC R3, c[0x0][0x14] ;  /* 0x00000500ff037b82 */ /* 0x001e220000000800 */
[----:B------:R-:W-:Y:S01]  /*9c60*/  UIMAD.WIDE.U32 UR4, UR4, UR5, URZ ;  /* 0x00000005040472a5 */ /* 0x000fe2000f8e003f */
[----:B------:R-:W-:Y:S01]  /*9c70*/  PRMT R0, RZ, 0x7610, R0 ;  /* 0x00007610ff007816 */ /* 0x000fe20000000000 */
[----:B------:R-:W-:Y:S02]  /*9c80*/  IMAD.MOV.U32 R153, RZ, RZ, -0x1 ;  /* 0xffffffffff997424 */ /* 0x000fe400078e00ff */
[----:B------:R-:W-:Y:S02]  /*9c90*/  IMAD.MOV.U32 R23, RZ, RZ, -0x1 ;  /* 0xffffffffff177424 */ /* 0x000fe400078e00ff */
[----:B0-----:R-:W-:-:S04]  /*9ca0*/  IMAD.WIDE.U32 R16, R3, UR4, R16 ;  /* 0x0000000403107c25 */ /* 0x001fc8000f8e0010 */
[----:B------:R-:W-:Y:S01]  /*9cb0*/  IMAD R3, R3, UR5, RZ ;  /* 0x0000000503037c24 */ /* 0x000fe2000f8e02ff */
[----:B------:R-:W-:Y:S02]  /*9cc0*/  ULDC.64 UR4, c[0x0][0x650] ;  /* 0x0001940000047ab9 */ /* 0x000fe40000000a00 */
[----:B------:R-:W-:Y:S01]  /*9cd0*/  ISETP.GE.U32.AND P0, PT, R16, UR4, PT ;  /* 0x0000000410007c0c */ /* 0x000fe2000bf06070 */
[----:B------:R-:W-:-:S05]  /*9ce0*/  IMAD.IADD R17, R17, 0x1, R3 ;  /* 0x0000000111117824 */ /* 0x000fca00078e0203 */
[----:B------:R-:W-:-:S13]  /*9cf0*/  ISETP.GE.U32.AND.EX P0, PT, R17, UR5, PT, P0 ;  /* 0x0000000511007c0c */ /* 0x000fda000bf06100 */
[----:B------:R-:W-:Y:S05]  /*9d00*/  @P0 BRA `(.L_x_287) ;  /* 0x0000000400640947 */ /* 0x000fea0003800000 */
[----:B------:R-:W0:Y:S01]  /*9d10*/  S2R R12, SR_CTAID.X ;  /* 0x00000000000c7919 */ /* 0x000e220000002500 */
[----:B------:R-:W0:Y:S01]  /*9d20*/  LDC.64 R10, c[0x0][0x628] ;  /* 0x00018a00ff0a7b82 */ /* 0x000e220000000a00 */
[----:B------:R-:W-:Y:S01]  /*9d30*/  ULDC UR4, c[0x0][0x150] ;  /* 0x0000540000047ab9 */ /* 0x000fe20000000800 */
[----:B-1234-:R-:W-:Y:S01]  /*9d40*/  IMAD.MOV.U32 R8, RZ, RZ, R16 ;  /* 0x000000ffff087224 */ /* 0x01efe200078e0010 */
[----:B-----5:R-:W1:Y:S01]  /*9d50*/  S2R R24, SR_CTAID.Y ;  /* 0x0000000000187919 */ /* 0x020e620000002600 */
[----:B------:R-:W-:-:S04]  /*9d60*/  IMAD.MOV.U32 R9, RZ, RZ, R17 ;  /* 0x000000ffff097224 */ /* 0x000fc800078e0011 */
[----:B------:R-:W2:Y:S08]  /*9d70*/  LDC R21, c[0x0][0x144] ;  /* 0x00005100ff157b82 */ /* 0x000eb00000000800 */
[----:B------:R-:W3:Y:S08]  /*9d80*/  LDC R0, c[0x0][0x630] ;  /* 0x00018c00ff007b82 */ /* 0x000ef00000000800 */
[----:B------:R-:W4:Y:S01]  /*9d90*/  LDC.64 R14, c[0x0][0x620] ;  /* 0x00018800ff0e7b82 */ /* 0x000f220000000a00 */
[----:B0-----:R-:W-:-:S04]  /*9da0*/  ISETP.NE.U32.AND P0, PT, R10, RZ, PT ;  /* 0x000000ff0a00720c */ /* 0x001fc80003f05070 */
[----:B------:R-:W-:Y:S02]  /*9db0*/  ISETP.NE.AND.EX P0, PT, R11, RZ, PT, P0 ;  /* 0x000000ff0b00720c */ /* 0x000fe40003f05300 */
[----:B------:R-:W-:-:S05]  /*9dc0*/  I2FP.F32.U32 R3, R12 ;  /* 0x0000000c00037245 */ /* 0x000fca0000201000 */
[----:B------:R-:W-:-:S04]  /*9dd0*/  FMUL R3, R3, UR4 ;  /* 0x0000000403037c20 */ /* 0x000fc80008400000 */
[----:B------:R0:W0:Y:S02]  /*9de0*/  F2I.U32.TRUNC.NTZ R20, R3 ;  /* 0x0000000300147305 */ /* 0x000024000020f000 */
[----:B-123--:R-:W-:Y:S05]  /*9df0*/  @!P0 BRA `(.L_x_288) ;  /* 0x0000000000288947 */ /* 0x00efea0003800000 */
[----:B0-----:R-:W0:Y:S02]  /*9e00*/  LDC R3, c[0x0][0x634] ;  /* 0x00018d00ff037b82 */ /* 0x001e240000000800 */
        /* <DEDUP_REMOVED lines=9> */
.L_x_288:
[----:B------:R-:W1:Y:S01]  /*9ea0*/  LDC.64 R28, c[0x0][0x640] ;  /* 0x00019000ff1c7b82 */ /* 0x000e620000000a00 */
[-CC-:B------:R-:W-:Y:S01]  /*9eb0*/  SHF.R.U64 R23, R8, R0.reuse, R9.reuse ;  /* 0x0000000008177219 */ /* 0x180fe20000001209 */
[----:B0-----:R-:W-:Y:S01]  /*9ec0*/  IMAD.MOV R20, RZ, RZ, -R20 ;  /* 0x000000ffff147224 */ /* 0x001fe200078e0a14 */
[----:B------:R-:W-:Y:S01]  /*9ed0*/  SHF.R.U32.HI R0, RZ, R0, R9 ;  /* 0x00000000ff007219 */ /* 0x000fe20000011609 */
[----:B------:R-:W-:Y:S01]  /*9ee0*/  ULDC UR4, c[0x0][0x154] ;  /* 0x0000550000047ab9 */ /* 0x000fe20000000800 */
[----:B------:R-:W-:Y:S01]  /*9ef0*/  IADD3 R3, P0, RZ, -R23, RZ ;  /* 0x80000017ff037210 */ /* 0x000fe20007f1e0ff */
[----:B------:R-:W-:Y:S02]  /*9f00*/  IMAD R21, R21, R20, R12 ;  /* 0x0000001415157224 */ /* 0x000fe400078e020c */
[----:B------:R-:W0:Y:S01]  /*9f10*/  LDC R6, c[0x0][0x618] ;  /* 0x00018600ff067b82 */ /* 0x000e220000000800 */
[----:B------:R-:W-:Y:S02]  /*9f20*/  IMAD.MOV.U32 R7, RZ, RZ, 0x1 ;  /* 0x00000001ff077424 */ /* 0x000fe400078e00ff */
[----:B------:R-:W-:-:S04]  /*9f30*/  IMAD.X R5, RZ, RZ, ~R0, P0 ;  /* 0x000000ffff057224 */ /* 0x000fc800000e0e00 */
[-C--:B----4-:R-:W-:Y:S01]  /*9f40*/  IMAD R0, R5, R14.reuse, RZ ;  /* 0x0000000e05007224 */ /* 0x090fe200078e02ff */
[----:B------:R-:W2:Y:S01]  /*9f50*/  LDC R8, c[0x0][0x608] ;  /* 0x00018200ff087b82 */ /* 0x000ea20000000800 */
[----:B------:R-:W-:-:S04]  /*9f60*/  IMAD.WIDE.U32 R4, R3, R14, R16 ;  /* 0x0000000e03047225 */ /* 0x000fc800078e0010 */
[----:B------:R-:W-:Y:S01]  /*9f70*/  IMAD R3, R3, R15, R0 ;  /* 0x0000000f03037224 */ /* 0x000fe200078e0200 */
[----:B------:R-:W-:Y:S02]  /*9f80*/  I2FP.F32.U32 R0, R24 ;  /* 0x0000001800007245 */ /* 0x000fe40000201000 */
[----:B------:R-:W3:Y:S01]  /*9f90*/  LDC R26, c[0x0][0x658] ;  /* 0x00019600ff1a7b82 */ /* 0x000ee20000000800 */
[----:B------:R-:W-:Y:S01]  /*9fa0*/  IMAD.IADD R3, R5, 0x1, R3 ;  /* 0x0000000105037824 */ /* 0x000fe200078e0203 */
[----:B-1----:R-:W-:Y:S01]  /*9fb0*/  ISETP.NE.U32.AND P0, PT, R28, RZ, PT ;  /* 0x000000ff1c00720c */ /* 0x002fe20003f05070 */
[----:B------:R-:W-:Y:S01]  /*9fc0*/  FMUL R0, R0, UR4 ;  /* 0x0000000400007c20 */ /* 0x000fe20008400000 */
[----:B------:R-:W-:Y:S02]  /*9fd0*/  IMAD.MOV.U32 R5, RZ, RZ, -0x1 ;  /* 0xffffffffff057424 */ /* 0x000fe400078e00ff */
[----:B------:R-:W-:Y:S01]  /*9fe0*/  ISETP.NE.AND.EX P0, PT, R29, RZ, PT, P0 ;  /* 0x000000ff1d00720c */ /* 0x000fe20003f05300 */
[----:B------:R1:W4:Y:S01]  /*9ff0*/  F2I.U32.TRUNC.NTZ R13, R0 ;  /* 0x00000000000d7305 */ /* 0x000322000020f000 */
[----:B------:R-:W1:Y:S01]  /*a000*/  LDC R15, c[0x0][0x148] ;  /* 0x00005200ff0f7b82 */ /* 0x000e620000000800 */
[----:B0-----:R-:W-:-:S02]  /*a010*/  SHF.R.U64 R12, R4, R6, R3 ;  /* 0x00000006040c7219 */ /* 0x001fc40000001203 */
[----:B------:R-:W-:-:S05]  /*a020*/  SHF.R.U32.HI R3, RZ, R6, R3 ;  /* 0x00000006ff037219 */ /* 0x000fca0000011603 */
[----:B------:R-:W0:Y:S01]  /*a030*/  LDC R20, c[0x0][0x600] ;  /* 0x00018000ff147b82 */ /* 0x000e220000000800 */
[-CC-:B--2---:R-:W-:Y:S02]  /*a040*/  SHF.R.U64 R10, R12, R8.reuse, R3.reuse ;  /* 0x000000080c0a7219 */ /* 0x184fe40000001203 */
[----:B------:R-:W-:-:S05]  /*a050*/  SHF.R.U32.HI R3, RZ, R8, R3 ;  /* 0x00000008ff037219 */ /* 0x000fca0000011603 */
[----:B------:R-:W2:Y:S01]  /*a060*/  LDC R27, c[0x0][0x648] ;  /* 0x00019200ff1b7b82 */ /* 0x000ea20000000800 */
[-C--:B---3--:R-:W-:Y:S02]  /*a070*/  SHF.L.U32 R4, R5, R26.reuse, RZ ;  /* 0x0000001a05047219 */ /* 0x088fe400000006ff */
[--C-:B------:R-:W-:Y:S02]  /*a080*/  SHF.R.U64 R14, R10, R26, R3.reuse ;  /* 0x0000001a0a0e7219 */ /* 0x100fe40000001203 */
[----:B------:R-:W-:Y:S02]  /*a090*/  LOP3.LUT R25, RZ, R4, RZ, 0x33, !PT ;  /* 0x00000004ff197212 */ /* 0x000fe400078e33ff */
[-C--:B------:R-:W-:Y:S01]  /*a0a0*/  SHF.R.U32.HI R5, RZ, R26.reuse, R3 ;  /* 0x0000001aff057219 */ /* 0x080fe20000011603 */
[----:B------:R-:W3:Y:S01]  /*a0b0*/  LDC R30, c[0x0][0x638] ;  /* 0x00018e00ff1e7b82 */ /* 0x000ee20000000800 */
[----:B------:R-:W-:Y:S01]  /*a0c0*/  SHF.L.U32 R154, R7, R26, RZ ;  /* 0x0000001a079a7219 */ /* 0x000fe200000006ff */
[----:B------:R-:W-:-:S06]  /*a0d0*/  IMAD.MOV.U32 R4, RZ, RZ, R14 ;  /* 0x000000ffff047224 */ /* 0x000fcc00078e000e */
[----:B------:R-:W0:Y:S01]  /*a0e0*/  LDC R31, c[0x0][0x610] ;  /* 0x00018400ff1f7b82 */ /* 0x000e220000000800 */
[----:B----4-:R-:W-:Y:S05]  /*a0f0*/  @!P0 BRA `(.L_x_289) ;  /* 0x0000000000288947 */ /* 0x010fea0003800000 */
        /* <DEDUP_REMOVED lines=10> */
.L_x_289:
[----:B------:R-:W-:Y:S01]  /*a1a0*/  ISETP.NE.AND P0, PT, R2, 0x1, PT ;  /* 0x000000010200780c */ /* 0x000fe20003f05270 */
[----:B0-----:R-:W-:Y:S01]  /*a1b0*/  VIADD R7, R20, 0xffffffff ;  /* 0xffffffff14077836 */ /* 0x001fe20000000000 */
[----:B-12---:R-:W-:Y:S01]  /*a1c0*/  SHF.R.U64 R0, R4, R27, R5 ;  /* 0x0000001b04007219 */ /* 0x006fe20000001205 */
[----:B------:R-:W-:Y:S01]  /*a1d0*/  IMAD.MOV R13, RZ, RZ, -R13 ;  /* 0x000000ffff0d7224 */ /* 0x000fe200078e0a0d */
[----:B------:R-:W-:Y:S01]  /*a1e0*/  LOP3.LUT R5, R10, R25, RZ, 0xc0, !PT ;  /* 0x000000190a057212 */ /* 0x000fe200078ec0ff */
[----:B------:R-:W-:Y:S02]  /*a1f0*/  IMAD.MOV.U32 R4, RZ, RZ, 0x1 ;  /* 0x00000001ff047424 */ /* 0x000fe400078e00ff */
[----:B------:R-:W-:Y:S02]  /*a200*/  IMAD.MOV R3, RZ, RZ, -R0 ;  /* 0x000000ffff037224 */ /* 0x000fe400078e0a00 */
[----:B------:R-:W-:Y:S01]  /*a210*/  IMAD R154, R154, R0, R5 ;  /* 0x000000009a9a7224 */ /* 0x000fe200078e0205 */
[----:B------:R-:W-:Y:S01]  /*a220*/  LOP3.LUT R5, R12, R7, RZ, 0xc0, !PT ;  /* 0x000000070c057212 */ /* 0x000fe200078ec0ff */
[----:B---3--:R-:W-:-:S02]  /*a230*/  IMAD R0, R3, R30, R14 ;  /* 0x0000001e03007224 */ /* 0x008fc400078e020e */
[----:B------:R-:W-:Y:S02]  /*a240*/  @P0 IMAD R21, R15, R13, R24 ;  /* 0x0000000d0f150224 */ /* 0x000fe400078e0218 */
[----:B------:R-:W-:Y:S01]  /*a250*/  IMAD R3, R0, R20, R5 ;  /* 0x0000001400037224 */ /* 0x000fe200078e0205 */
[----:B------:R-:W-:Y:S01]  /*a260*/  PRMT R0, R4, 0x7610, R0 ;  /* 0x0000761004007816 */ /* 0x000fe20000000000 */
[----:B------:R-:W-:-:S05]  /*a270*/  IMAD R154, R154, R31, R21 ;  /* 0x0000001f9a9a7224 */ /* 0x000fca00078e0215 */
[----:B------:R-:W-:Y:S02]  /*a280*/  SEL R153, R3, R154, !P0 ;  /* 0x0000009a03997207 */ /* 0x000fe40004000000 */
[----:B------:R-:W-:-:S07]  /*a290*/  SEL R154, R154, R3, !P0 ;  /* 0x000000039a9a7207 */ /* 0x000fce0004000000 */
.L_x_287:
[----:B------:R-:W-:-:S13]  /*a2a0*/  LOP3.LUT P0, RZ, R0, 0xff, RZ, 0xc0, !PT ;  /* 0x000000ff00ff7812 */ /* 0x000fda000780c0ff */
[----:B------:R-:W-:Y:S05]  /*a2b0*/  @P0 BRA `(.L_x_290) ;  /* 0xffffff6c00d00947 */ /* 0x000fea000383ffff */
[----:B------:R-:W-:Y:S05]  /*a2c0*/  EXIT ;  /* 0x000000000000794d */ /* 0x000fea0003800000 */
.L_x_7:
[----:B0-----:R-:W-:Y:S01]  /*a2d0*/  ULDC.64 UR4, c[0x0][0x650] ;  /* 0x0001940000047ab9 */ /* 0x001fe20000000a00 */
        /* <DEDUP_REMOVED lines=25> */
.L_x_292:
[----:B------:R-:W0:Y:S01]  /*a470*/  LDC.64 R28, c[0x0][0x640] ;  /* 0x00019000ff1c7b82 */ /* 0x000e220000000a00 */
[-CC-:B------:R-:W-:Y:S01]  /*a480*/  SHF.R.U64 R22, R12, R6.reuse, R13.reuse ;  /* 0x000000060c167219 */ /* 0x180fe2000000120d */
[----:B------:R-:W-:Y:S01]  /*a490*/  IMAD.MOV.U32 R30, RZ, RZ, 0x1 ;  /* 0x00000001ff1e7424 */ /* 0x000fe200078e00ff */
[----:B------:R-:W-:Y:S02]  /*a4a0*/  SHF.R.U32.HI R6, RZ, R6, R13 ;  /* 0x00000006ff067219 */ /* 0x000fe4000001160d */
        /* <DEDUP_REMOVED lines=8> */
[----:B------:R-:W-:Y:S01]  /*a530*/  IMAD.IADD R9, R9, 0x1, R11 ;  /* 0x0000000109097824 */ /* 0x000fe200078e020b */
[----:B0-----:R-:W-:-:S04]  /*a540*/  ISETP.NE.U32.AND P0, PT, R28, RZ, PT ;  /* 0x000000ff1c00720c */ /* 0x001fc80003f05070 */
[----:B------:R-:W-:Y:S02]  /*a550*/  ISETP.NE.AND.EX P0, PT, R29, RZ, PT, P0 ;  /* 0x000000ff1d00720c */ /* 0x000fe40003f05300 */
[----:B------:R-:W0:Y:S01]  /*a560*/  LDC R20, c[0x0][0x600] ;  /* 0x00018000ff147b82 */ /* 0x000e220000000800 */
[-CC-:B-1----:R-:W-:Y:S01]  /*a570*/  SHF.R.U64 R14, R8, R10.reuse, R9.reuse ;  /* 0x0000000a080e7219 */ /* 0x182fe20000001209 */
[----:B------:R-:W-:Y:S01]  /*a580*/  IMAD.MOV.U32 R8, RZ, RZ, -0x1 ;  /* 0xffffffffff087424 */ /* 0x000fe200078e00ff */
[----:B------:R-:W-:-:S05]  /*a590*/  SHF.R.U32.HI R9, RZ, R10, R9 ;  /* 0x0000000aff097219 */ /* 0x000fca0000011609 */
[----:B------:R-:W1:Y:S01]  /*a5a0*/  LDC R24, c[0x0][0x648] ;  /* 0x00019200ff187b82 */ /* 0x000e620000000800 */
[-CC-:B--2---:R-:W-:Y:S02]  /*a5b0*/  SHF.R.U64 R23, R14, R12.reuse, R9.reuse ;  /* 0x0000000c0e177219 */ /* 0x184fe40000001209 */
[----:B------:R-:W-:-:S05]  /*a5c0*/  SHF.R.U32.HI R6, RZ, R12, R9 ;  /* 0x0000000cff067219 */ /* 0x000fca0000011609 */
[----:B------:R-:W2:Y:S01]  /*a5d0*/  LDC R26, c[0x0][0x638] ;  /* 0x00018e00ff1a7b82 */ /* 0x000ea20000000800 */
[-C--:B---3--:R-:W-:Y:S02]  /*a5e0*/  SHF.L.U32 R8, R8, R27.reuse, RZ ;  /* 0x0000001b08087219 */ /* 0x088fe400000006ff */
[-CC-:B------:R-:W-:Y:S02]  /*a5f0*/  SHF.R.U64 R25, R23, R27.reuse, R6.reuse ;  /* 0x0000001b17197219 */ /* 0x180fe40000001206 */
[----:B------:R-:W-:Y:S02]  /*a600*/  LOP3.LUT R32, RZ, R8, RZ, 0x33, !PT ;  /* 0x00000008ff207212 */ /* 0x000fe400078e33ff */
[----:B------:R-:W-:Y:S01]  /*a610*/  SHF.R.U32.HI R9, RZ, R27, R6 ;  /* 0x0000001bff097219 */ /* 0x000fe20000011606 */
[----:B------:R-:W3:Y:S01]  /*a620*/  LDC R31, c[0x0][0x610] ;  /* 0x00018400ff1f7b82 */ /* 0x000ee20000000800 */
[----:B------:R-:W-:Y:S01]  /*a630*/  IMAD.MOV.U32 R8, RZ, RZ, R25 ;  /* 0x000000ffff087224 */ /* 0x000fe200078e0019 */
[----:B------:R-:W-:Y:S06]  /*a640*/  @!P0 BRA `(.L_x_293) ;  /* 0x0000000000288947 */ /* 0x000fec0003800000 */
        /* <DEDUP_REMOVED lines=10> */
.L_x_293:
[----:B------:R-:W-:Y:S01]  /*a6f0*/  ISETP.NE.AND P0, PT, R2, 0x1, PT ;  /* 0x000000010200780c */ /* 0x000fe20003f05270 */
[----:B------:R-:W-:Y:S01]  /*a700*/  IMAD.MOV.U32 R13, RZ, RZ, R22 ;  /* 0x000000ffff0d7224 */ /* 0x000fe200078e0016 */
[----:B-1----:R-:W-:Y:S01]  /*a710*/  SHF.R.U64 R6, R8, R24, R9 ;  /* 0x0000001808067219 */ /* 0x002fe20000001209 */
[----:B0-----:R-:W-:Y:S01]  /*a720*/  VIADD R9, R20, 0xffffffff ;  /* 0xffffffff14097836 */ /* 0x001fe20000000000 */
[----:B------:R-:W-:Y:S02]  /*a730*/  SHF.L.U32 R30, R30, R27, RZ ;  /* 0x0000001b1e1e7219 */ /* 0x000fe400000006ff */
[----:B------:R-:W-:Y:S01]  /*a740*/  LOP3.LUT R5, R23, R32, RZ, 0xc0, !PT ;  /* 0x0000002017057212 */ /* 0x000fe200078ec0ff */
[----:B------:R-:W-:-:S04]  /*a750*/  IMAD.MOV R8, RZ, RZ, -R6 ;  /* 0x000000ffff087224 */ /* 0x000fc800078e0a06 */
[----:B------:R-:W-:Y:S01]  /*a760*/  IMAD R6, R30, R6, R5 ;  /* 0x000000061e067224 */ /* 0x000fe200078e0205 */
[----:B------:R-:W-:Y:S01]  /*a770*/  LOP3.LUT R5, R14, R9, RZ, 0xc0, !PT ;  /* 0x000000090e057212 */ /* 0x000fe200078ec0ff */
[----:B------:R-:W-:Y:S02]  /*a780*/  @P0 IMAD R3, R7, R21, R4 ;  /* 0x0000001507030224 */ /* 0x000fe400078e0204 */
[----:B--2---:R-:W-:Y:S02]  /*a790*/  IMAD R4, R8, R26, R25 ;  /* 0x0000001a08047224 */ /* 0x004fe400078e0219 */
[----:B---3--:R-:W-:Y:S02]  /*a7a0*/  IMAD R3, R6, R31, R3 ;  /* 0x0000001f06037224 */ /* 0x008fe400078e0203 */
[----:B------:R-:W-:Y:S02]  /*a7b0*/  IMAD R4, R4, R20, R5 ;  /* 0x0000001404047224 */ /* 0x000fe400078e0205 */
[----:B------:R-:W-:-:S03]  /*a7c0*/  IMAD.MOV.U32 R6, RZ, RZ, 0x1 ;  /* 0x00000001ff067424 */ /* 0x000fc600078e00ff */
[----:B------:R-:W-:Y:S02]  /*a7d0*/  SEL R20, R4, R3, !P0 ;  /* 0x0000000304147207 */ /* 0x000fe40004000000 */
[----:B------:R-:W-:-:S07]  /*a7e0*/  SEL R12, R3, R4, !P0 ;  /* 0x00000004030c7207 */ /* 0x000fce0004000000 */
.L_x_291:
[----:B------:R-:W-:-:S08]  /*a7f0*/  NOP ;  /* 0x0000000000007918 */ /* 0x000fd00000000000 */
[----:B------:R-:W0:-:S00]  /*a800*/  USETMAXREG.DEALLOC.CTAPOOL 0x28 ;  /* 0x00000028000079c8 */ /* 0x000e0000080e0500 */
[----:B0-----:R-:W-:-:S13]  /*a810*/  ISETP.NE.AND P0, PT, R0, RZ, PT ;  /* 0x000000ff0000720c */ /* 0x001fda0003f05270 */
[----:B------:R-:W-:Y:S05]  /*a820*/  @P0 EXIT ;  /* 0x000000000000094d */ /* 0x000fea0003800000 */
[----:B------:R-:W-:Y:S01]  /*a830*/  LOP3.LUT P0, RZ, R6, 0xff, RZ, 0xc0, !PT ;  /* 0x000000ff06ff7812 */ /* 0x000fe2000780c0ff */
[----:B------:R-:W-:Y:S02]  /*a840*/  IMAD.MOV.U32 R10, RZ, RZ, 0x1 ;  /* 0x00000001ff0a7424 */ /* 0x000fe400078e00ff */
[----:B------:R-:W-:-:S10]  /*a850*/  IMAD.MOV.U32 R9, RZ, RZ, RZ ;  /* 0x000000ffff097224 */ /* 0x000fd400078e00ff */
[----:B------:R-:W-:Y:S05]  /*a860*/  @!P0 BRA `(.L_x_294) ;  /* 0x0000000c00848947 */ /* 0x000fea0003800000 */
[----:B------:R-:W0:Y:S01]  /*a870*/  LDC R0, c[0x0][0x28c] ;  /* 0x0000a300ff007b82 */ /* 0x000e220000000800 */
[----:B------:R-:W-:Y:S01]  /*a880*/  ULDC UR5, c[0x0][0x658] ;  /* 0x0001960000057ab9 */ /* 0x000fe20000000800 */
[----:B------:R-:W-:Y:S01]  /*a890*/  UMOV UR11, 0xffffffff ;  /* 0xffffffff000b7882 */ /* 0x000fe20000000000 */
[----:B------:R-:W-:Y:S01]  /*a8a0*/  UMOV UR15, 0x1 ;  /* 0x00000001000f7882 */ /* 0x000fe20000000000 */
[----:B------:R-:W-:Y:S01]  /*a8b0*/  USHF.L.U32 UR11, UR11, UR5, URZ ;  /* 0x000000050b0b7299 */ /* 0x000fe2000800063f */
[----:B------:R-:W-:Y:S01]  /*a8c0*/  BSSY B0, `(.L_x_294) ;  /* 0x00000db000007945 */ /* 0x000fe20003800000 */
[----:B------:R-:W-:Y:S01]  /*a8d0*/  ULDC UR9, c[0x0][0xc] ;  /* 0x0000030000097ab9 */ /* 0x000fe20000000800 */
[----:B------:R-:W-:Y:S01]  /*a8e0*/  ULDC UR14, c[0x0][0x10] ;  /* 0x00000400000e7ab9 */ /* 0x000fe20000000800 */
[----:B------:R-:W1:Y:S01]  /*a8f0*/  S2UR UR8, SR_CgaCtaId ;  /* 0x00000000000879c3 */ /* 0x000e620000008800 */
[----:B------:R-:W-:Y:S01]  /*a900*/  ULOP3.LUT UR13, URZ, UR11, URZ, 0x33, !UPT ;  /* 0x0000000b3f0d7292 */ /* 0x000fe2000f8e333f */
[----:B------:R-:W-:Y:S01]  /*a910*/  LOP3.LUT R11, R19, 0x2, RZ, 0xfc, !PT ;  /* 0x00000002130b7812 */ /* 0x000fe200078efcff */
[----:B------:R-:W-:Y:S01]  /*a920*/  IMAD.MOV.U32 R10, RZ, RZ, 0x1 ;  /* 0x00000001ff0a7424 */ /* 0x000fe200078e00ff */
[----:B------:R-:W-:Y:S01]  /*a930*/  ULDC UR4, c[0x0][0x600] ;  /* 0x0001800000047ab9 */ /* 0x000fe20000000800 */
[----:B------:R-:W-:Y:S01]  /*a940*/  IMAD.MOV.U32 R9, RZ, RZ, RZ ;  /* 0x000000ffff097224 */ /* 0x000fe200078e00ff */
[----:B------:R-:W-:Y:S01]  /*a950*/  UMOV UR18, 0x5 ;  /* 0x0000000500127882 */ /* 0x000fe20000000000 */
[----:B------:R-:W-:-:S02]  /*a960*/  UIADD3 UR4, UR4, -0x1, URZ ;  /* 0xffffffff04047890 */ /* 0x000fc4000fffe03f */
[----:B------:R-:W-:Y:S01]  /*a970*/  USHF.L.U32 UR5, UR15, UR5, URZ ;  /* 0x000000050f057299 */ /* 0x000fe2000800063f */
[----:B------:R-:W-:Y:S01]  /*a980*/  ULDC.64 UR28, c[0x0][0x198] ;  /* 0x00006600001c7ab9 */ /* 0x000fe20000000a00 */
[----:B0-----:R-:W-:-:S05]  /*a990*/  VIADD R0, R0, 0x3f ;  /* 0x0000003f00007836 */ /* 0x001fca0000000000 */
[----:B------:R-:W-:Y:S01]  /*a9a0*/  SHF.R.S32.HI R3, RZ, 0x1f, R0 ;  /* 0x0000001fff037819 */ /* 0x000fe20000011400 */
[----:B-1----:R-:W-:-:S03]  /*a9b0*/  ULOP3.LUT UR10, UR8, 0x1, URZ, 0xc0, !UPT ;  /* 0x00000001080a7892 */ /* 0x002fc6000f8ec03f */
[----:B------:R-:W-:Y:S01]  /*a9c0*/  LEA.HI R3, R3, R0, RZ, 0x6 ;  /* 0x0000000003037211 */ /* 0x000fe200078f30ff */
[----:B------:R-:W-:Y:S01]  /*a9d0*/  USHF.R.U32.HI UR25, URZ, 0x1, UR8 ;  /* 0x000000013f197899 */ /* 0x000fe20008011608 */
[----:B------:R-:W-:Y:S01]  /*a9e0*/  IMAD.MOV.U32 R0, RZ, RZ, 0x1 ;  /* 0x00000001ff007424 */ /* 0x000fe200078e00ff */
[----:B------:R-:W-:Y:S01]  /*a9f0*/  USHF.L.U32 UR6, UR8, 0x7, URZ ;  /* 0x0000000708067899 */ /* 0x000fe2000800063f */
[--C-:B------:R-:W-:Y:S01]  /*aa00*/  SHF.R.S32.HI R8, RZ, 0x6, R3.reuse ;  /* 0x00000006ff087819 */ /* 0x100fe20000011403 */
[----:B------:R-:W-:Y:S02]  /*aa10*/  USHF.L.U32 UR7, UR8, 0xd, URZ ;  /* 0x0000000d08077899 */ /* 0x000fe4000800063f */
[----:B------:R-:W-:Y:S01]  /*aa20*/  ULOP3.LUT UR8, UR8, 0xfffffffe, URZ, 0xc0, !UPT ;  /* 0xfffffffe08087892 */ /* 0x000fe2000f8ec03f */
[----:B------:R-:W-:Y:S01]  /*aa30*/  PRMT R3, R0, 0x7610, R3 ;  /* 0x0000761000037816 */ /* 0x000fe20000000003 */
[----:B------:R-:W-:Y:S01]  /*aa40*/  UISETP.GT.U32.AND UP0, UPT, UR10, 0xffff, UPT ;  /* 0x0000ffff0a00788c */ /* 0x000fe2000bf04070 */
[----:B------:R-:W-:Y:S01]  /*aa50*/  VIADD R0, R8, 0x1 ;  /* 0x0000000108007836 */ /* 0x000fe20000000000 */
[----:B------:R-:W-:-:S02]  /*aa60*/  USHF.L.U32 UR11, UR15, UR8, URZ ;  /* 0x000000080f0b7299 */ /* 0x000fc4000800063f */
[----:B------:R-:W-:Y:S02]  /*aa70*/  ULOP3.LUT UR12, UR8, 0x1, URZ, 0xfc, !UPT ;  /* 0x00000001080c7892 */ /* 0x000fe4000f8efc3f */
[----:B------:R-:W-:Y:S02]  /*aa80*/  UIMAD.WIDE.U32 UR8, UR9, UR14, URZ ;  /* 0x0000000e090872a5 */ /* 0x000fe4000f8e003f */
[----:B------:R-:W-:Y:S01]  /*aa90*/  USEL UR10, UR10, 0xffff, !UP0 ;  /* 0x0000ffff0a0a7887 */ /* 0x000fe2000c000000 */
[----:B------:R-:W-:Y:S01]  /*aaa0*/  ULDC UR14, c[0x0][0x14] ;  /* 0x00000500000e7ab9 */ /* 0x000fe20000000800 */
[----:B------:R-:W-:Y:S02]  /*aab0*/  USHF.L.U32 UR12, UR15, UR12, URZ ;  /* 0x0000000c0f0c7299 */ /* 0x000fe4000800063f */
[----:B------:R-:W-:Y:S02]  /*aac0*/  UIMAD.WIDE.U32 UR26, UR8, UR14, URZ ;  /* 0x0000000e081a72a5 */ /* 0x000fe4000f8e003f */
[----:B------:R-:W-:-:S02]  /*aad0*/  UIMAD UR21, UR9, UR14, URZ ;  /* 0x0000000e091572a4 */ /* 0x000fc4000f8e023f */
[----:B------:R-:W-:Y:S02]  /*aae0*/  ULOP3.LUT UR10, UR10, 0xffff, URZ, 0xc0, !UPT ;  /* 0x0000ffff0a0a7892 */ /* 0x000fe4000f8ec03f */
[----:B------:R-:W-:Y:S02]  /*aaf0*/  ULOP3.LUT UR6, UR6, 0x80, URZ, 0xc0, !UPT ;  /* 0x0000008006067892 */ /* 0x000fe4000f8ec03f */
[----:B------:R-:W-:Y:S02]  /*ab00*/  ULOP3.LUT UR7, UR7, 0x2000, URZ, 0xc0, !UPT ;  /* 0x0000200007077892 */ /* 0x000fe4000f8ec03f */
[----:B------:R-:W-:Y:S02]  /*ab10*/  ULOP3.LUT UR19, UR11, UR12, URZ, 0xfc, !UPT ;  /* 0x0000000c0b137292 */ /* 0x000fe4000f8efc3f */
[----:B------:R-:W-:Y:S02]  /*ab20*/  UIADD3 UR21, UR27, UR21, URZ ;  /* 0x000000151b157290 */ /* 0x000fe4000fffe03f */
[----:B------:R-:W-:-:S12]  /*ab30*/  USHF.L.U32 UR18, UR18, UR10, URZ ;  /* 0x0000000a12127299 */ /* 0x000fd8000800063f */
.L_x_305:
[----:B------:R-:W-:-:S03]  /*ab40*/  UMOV UR8, 0xffffffff ;  /* 0xffffffff00087882 */ /* 0x000fc60000000000 */
[----:B------:R-:W-:Y:S05]  /*ab50*/  BRA.DIV UR8, `(.L_x_295) ;  /* 0x0000000e08b07947 */ /* 0x000fea000b800000 */
[----:B------:R-:W-:-:S13]  /*ab60*/  ELECT P6, URZ, PT ;  /* 0x00000000003f782f */ /* 0x000fda00038c0000 */
.L_x_316:
[----:B------:R-:W0:Y:S01]  /*ab70*/  LDC R4, c[0x0][0x28c] ;  /* 0x0000a300ff047b82 */ /* 0x000e220000000800 */
[----:B------:R-:W-:Y:S01]  /*ab80*/  BSSY B1, `(.L_x_296) ;  /* 0x000003c000017945 */ /* 0x000fe20003800000 */
[----:B0-----:R-:W-:-:S13]  /*ab90*/  ISETP.LT.OR P6, PT, R4, 0x1, !P6 ;  /* 0x000000010400780c */ /* 0x001fda00077c1670 */
[----:B------:R-:W-:Y:S05]  /*aba0*/  @P6 BRA `(.L_x_297) ;  /* 0x0000000000e46947 */ /* 0x000fea0003800000 */
[----:B------:R-:W-:Y:S01]  /*abb0*/  LEA R12, R12, UR25, 0x1 ;  /* 0x000000190c0c7c11 */ /* 0x000fe2000f8e08ff */
[----:B------:R-:W-:Y:S01]  /*abc0*/  IMAD.MOV.U32 R15, RZ, RZ, RZ ;  /* 0x000000ffff0f7224 */ /* 0x000fe200078e00ff */
[----:B------:R-:W-:Y:S01]  /*abd0*/  LEA R20, R20, UR6, 0x8 ;  /* 0x0000000614147c11 */ /* 0x000fe2000f8e40ff */
[----:B------:R-:W-:Y:S02]  /*abe0*/  IMAD.MOV.U32 R4, RZ, RZ, R0 ;  /* 0x000000ffff047224 */ /* 0x000fe400078e0000 */
[----:B------:R-:W-:Y:S02]  /*abf0*/  IMAD.MOV.U32 R5, RZ, RZ, R10 ;  /* 0x000000ffff057224 */ /* 0x000fe400078e000a */
[----:B------:R-:W-:Y:S02]  /*ac00*/  IMAD.MOV.U32 R6, RZ, RZ, R9 ;  /* 0x000000ffff067224 */ /* 0x000fe400078e0009 */
[----:B------:R-:W-:-:S07]  /*ac10*/  IMAD.SHL.U32 R14, R12, 0x40, RZ ;  /* 0x000000400c0e7824 */ /* 0x000fce00078e00ff */
.L_x_300:
[----:B------:R-:W0:Y:S01]  /*ac20*/  S2R R12, SR_CgaCtaId ;  /* 0x00000000000c7919 */ /* 0x000e220000008800 */
[----:B------:R-:W-:Y:S02]  /*ac30*/  MOV R7, 0x400 ;  /* 0x0000040000077802 */ /* 0x000fe40000000f00 */
[----:B------:R-:W-:Y:S02]  /*ac40*/  LOP3.LUT P1, RZ, R18, 0x7f, RZ, 0xc0, !PT ;  /* 0x0000007f12ff7812 */ /* 0x000fe4000782c0ff */
[----:B0-----:R-:W-:Y:S02]  /*ac50*/  LEA R24, R12, R7, 0x18 ;  /* 0x000000070c187211 */ /* 0x001fe400078ec0ff */
[----:B------:R-:W-:-:S09]  /*ac60*/  SHF.L.U32 R7, R5, 0x1f, RZ ;  /* 0x0000001f05077819 */ /* 0x000fd200000006ff */
[----:B------:R-:W0:Y:S01]  /*ac70*/  @!P1 LDC R12, c[0x0][0x500] ;  /* 0x00014000ff0c9b82 */ /* 0x000e220000000800 */
[----:B------:R-:W-:-:S04]  /*ac80*/  IMAD R22, R6, 0x8, R24 ;  /* 0x0000000806167824 */ /* 0x000fc800078e0218 */
[----:B------:R-:W1:Y:S02]  /*ac90*/  SYNCS.PHASECHK.TRANS64.TRYWAIT P0, [R22+URZ+0x20], R7 ;  /* 0x00002007160075a7 */ /* 0x000e64000800017f */
[----:B-1----:R-:W-:Y:S05]  /*aca0*/  @!P0 BRA `(.L_x_298) ;  /* 0x0000000c007c8947 */ /* 0x002fea0003800000 */
.L_x_317:
[----:B-1----:R-:W-:Y:S01]  /*acb0*/  PRMT R7, R11, 0x9910, RZ ;  /* 0x000099100b077816 */ /* 0x002fe200000000ff */
[----:B0-----:R0:W-:Y:S03]  /*acc0*/  @!P1 SYNCS.ARRIVE.TRANS64 RZ, [R22+URZ], R12 ;  /* 0x0000000c16ff99a7 */ /* 0x0011e6000800003f */
[----:B------:R-:W-:-:S13]  /*acd0*/  ISETP.NE.AND P0, PT, R7, 0x2, PT ;  /* 0x000000020700780c */ /* 0x000fda0003f05270 */
[----:B0-----:R-:W-:Y:S05]  /*ace0*/  @P0 BRA `(.L_x_299) ;  /* 0x0000000000040947 */ /* 0x001fea0003800000 */
[----:B------:R-:W-:Y:S01]  /*acf0*/  BPT.TRAP 0x1 ;  /* 0x000000040000795c */ /* 0x000fe20000300000 */
.L_x_299:
[----:B------:R-:W-:Y:S01]  /*ad00*/  LEA R7, R6, UR25, 0x1 ;  /* 0x0000001906077c11 */ /* 0x000fe2000f8e08ff */
[----:B------:R-:W-:Y:S01]  /*ad10*/  VIADD R4, R4, 0xffffffff ;  /* 0xffffffff04047836 */ /* 0x000fe20000000000 */
[----:B------:R-:W-:Y:S01]  /*ad20*/  R2UR UR23, R14 ;  /* 0x000000000e1772ca */ /* 0x000fe200000e0000 */
[----:B------:R-:W-:Y:S01]  /*ad30*/  UIADD3 UR14, UP0, UR28, 0xf0, URZ ;  /* 0x000000f01c0e7890 */ /* 0x000fe2000ff1e03f */
[----:B------:R-:W-:Y:S01]  /*ad40*/  R2UR UR9, R22 ;  /* 0x00000000160972ca */ /* 0x000fe200000e0000 */
[----:B------:R-:W-:Y:S01]  /*ad50*/  IMAD.SHL.U32 R7, R7, 0x1000, RZ ;  /* 0x0000100007077824 */ /* 0x000fe200078e00ff */
[----:B------:R-:W-:Y:S01]  /*ad60*/  R2UR UR10, R15 ;  /* 0x000000000f0a72ca */ /* 0x000fe200000e0000 */
[----:B------:R-:W-:Y:S01]  /*ad70*/  UIADD3 UR32, UP1, UR28, 0x1f0, URZ ;  /* 0x000001f01c207890 */ /* 0x000fe2000ff3e03f */
[----:B------:R-:W-:Y:S01]  /*ad80*/  R2UR UR12, R13 ;  /* 0x000000000d0c72ca */ /* 0x000fe200000e0000 */
[--C-:B------:R-:W-:Y:S01]  /*ad90*/  IMAD R12, R7, 0x2, R24.reuse ;  /* 0x00000002070c7824 */ /* 0x100fe200078e0218 */
[----:B------:R-:W-:Y:S01]  /*ada0*/  LEA R7, R6, UR7, 0xe ;  /* 0x0000000706077c11 */ /* 0x000fe2000f8e70ff */
[----:B------:R-:W-:Y:S01]  /*adb0*/  UIADD3.X UR15, URZ, UR29, URZ, UP0, !UPT ;  /* 0x0000001d3f0f7290 */ /* 0x000fe200087fe43f */
[----:B------:R-:W-:Y:S01]  /*adc0*/  R2UR UR24, R20 ;  /* 0x00000000141872ca */ /* 0x000fe200000e0000 */
[----:B------:R-:W-:Y:S01]  /*add0*/  UPRMT UR20, URZ, 0x5410, UR18 ;  /* 0x000054103f147896 */ /* 0x000fe20008000012 */
[----:B------:R-:W-:Y:S01]  /*ade0*/  R2UR UR8, R12 ;  /* 0x000000000c0872ca */ /* 0x000fe200000e0000 */
[----:B------:R-:W-:Y:S01]  /*adf0*/  IMAD R7, R7, 0x2, R24 ;  /* 0x0000000207077824 */ /* 0x000fe200078e0218 */
[----:B------:R-:W-:Y:S01]  /*ae00*/  ISETP.GT.AND P1, PT, R4, 0x1, PT ;  /* 0x000000010400780c */ /* 0x000fe20003f24270 */
[----:B------:R-:W-:Y:S01]  /*ae10*/  VIADD R6, R6, 0x1 ;  /* 0x0000000106067836 */ /* 0x000fe20000000000 */
[----:B------:R-:W-:Y:S01]  /*ae20*/  UPRMT UR30, URZ, 0x5410, UR19 ;  /* 0x000054103f1e7896 */ /* 0x000fe20008000013 */
[----:B------:R-:W-:Y:S01]  /*ae30*/  VIADD R15, R15, 0x40 ;  /* 0x000000400f0f7836 */ /* 0x000fe20000000000 */
[----:B------:R-:W-:Y:S01]  /*ae40*/  R2UR UR11, R7 ;  /* 0x00000000070b72ca */ /* 0x000fe200000e0000 */
[----:B------:R-:W-:Y:S01]  /*ae50*/  UIADD3.X UR33, URZ, UR29, URZ, UP1, !UPT ;  /* 0x0000001d3f217290 */ /* 0x000fe20008ffe43f */
[----:B------:R-:W-:Y:S01]  /*ae60*/  ISETP.NE.AND P0, PT, R6, 0x4, PT ;  /* 0x000000040600780c */ /* 0x000fe20003f05270 */
[----:B------:R-:W-:Y:S01]  /*ae70*/  UMOV UR16, 0x0 ;  /* 0x0000000000107882 */ /* 0x000fe20000000000 */
[----:B------:R-:W-:-:S02]  /*ae80*/  UMOV UR17, 0x10000000 ;  /* 0x1000000000117882 */ /* 0x000fc40000000000 */
[----:B------:R-:W-:Y:S01]  /*ae90*/  SEL R12, RZ, 0x1, P0 ;  /* 0x00000001ff0c7807 */ /* 0x000fe20000000000 */
[----:B------:R-:W-:Y:S01]  /*aea0*/  UIADD3 UR8, UR8, 0x100, URZ ;  /* 0x0000010008087890 */ /* 0x000fe2000fffe03f */
[----:B------:R-:W-:Y:S02]  /*aeb0*/  SEL R6, R6, RZ, P0 ;  /* 0x000000ff06067207 */ /* 0x000fe40000000000 */
[----:B------:R-:W-:-:S03]  /*aec0*/  LOP3.LUT R5, R5, R12, RZ, 0x3c, !PT ;  /* 0x0000000c05057212 */ /* 0x000fc600078e3cff */
[----:B------:R-:W-:-:S03]  /*aed0*/  UIADD3 UR22, UR11, 0x10100, URZ ;  /* 0x000101000b167890 */ /* 0x000fc6000fffe03f */
[----:B------:R-:W-:Y:S02]  /*aee0*/  UMOV UR11, UR23 ;  /* 0x00000017000b7c82 */ /* 0x000fe40008000000 */
[----:B------:R0:W-:Y:S02]  /*aef0*/  UTMALDG.3D.MULTICAST [UR8], [UR14], UR20, desc[UR16] ;  /* 0x000010080e0073b4 */ /* 0x0001e40008011814 */
[----:B0-----:R-:W-:Y:S01]  /*af00*/  UMOV UR8, UR22 ;  /* 0x0000001600087c82 */ /* 0x001fe20008000000 */
[----:B------:R-:W-:Y:S02]  /*af10*/  UMOV UR11, UR24 ;  /* 0x00000018000b7c82 */ /* 0x000fe40008000000 */
[----:B------:R0:W-:Y:S02]  /*af20*/  UTMALDG.3D.MULTICAST [UR8], [UR32], UR30, desc[UR16] ;  /* 0x00001008200073b4 */ /* 0x0001e4000801181e */
[----:B0-----:R-:W-:Y:S05]  /*af30*/  @P1 BRA `(.L_x_300) ;  /* 0xfffffffc00381947 */ /* 0x001fea000383ffff */
.L_x_297:
[----:B------:R-:W-:Y:S05]  /*af40*/  BSYNC B1 ;  /* 0x0000000000017941 */ /* 0x000fea0003800000 */
.L_x_296:
[----:B------:R-:W-:Y:S01]  /*af50*/  LOP3.LUT P1, RZ, R3, 0xff, RZ, 0xc0, !PT ;  /* 0x000000ff03ff7812 */ /* 0x000fe2000782c0ff */
[----:B------:R-:W-:Y:S01]  /*af60*/  IMAD.IADD R9, R8, 0x1, R9 ;  /* 0x0000000108097824 */ /* 0x000fe200078e0209 */
[----:B------:R-:W-:Y:S01]  /*af70*/  IADD3 R16, P2, R16, UR26, RZ ;  /* 0x0000001a10107c10 */ /* 0x000fe2000ff5e0ff */
[----:B------:R-:W-:Y:S01]  /*af80*/  ULDC.64 UR8, c[0x0][0x650] ;  /* 0x0001940000087ab9 */ /* 0x000fe20000000a00 */
[----:B------:R-:W-:Y:S01]  /*af90*/  BSSY B1, `(.L_x_301) ;  /* 0x000006b000017945 */ /* 0x000fe20003800000 */
[----:B------:R-:W-:Y:S01]  /*afa0*/  IMAD.MOV.U32 R12, RZ, RZ, -0x1 ;  /* 0xffffffffff0c7424 */ /* 0x000fe200078e00ff */
[----:B------:R-:W-:Y:S01]  /*afb0*/  SHF.R.U32.HI R3, RZ, 0x2, R9 ;  /* 0x00000002ff037819 */ /* 0x000fe20000011609 */
[----:B------:R-:W-:Y:S01]  /*afc0*/  IMAD.MOV.U32 R20, RZ, RZ, -0x1 ;  /* 0xffffffffff147424 */ /* 0x000fe200078e00ff */
[----:B------:R-:W-:Y:S01]  /*afd0*/  ISETP.GT.U32.AND P0, PT, R9, 0x3, PT ;  /* 0x000000030900780c */ /* 0x000fe20003f04070 */
[----:B------:R-:W-:Y:S01]  /*afe0*/  IMAD.MOV.U32 R13, RZ, RZ, -0x1 ;  /* 0xffffffffff0d7424 */ /* 0x000fe200078e00ff */
[----:B------:R-:W-:-:S02]  /*aff0*/  LOP3.LUT R3, R3, 0x1, RZ, 0xc0, !PT ;  /* 0x0000000103037812 */ /* 0x000fc400078ec0ff */
[----:B------:R-:W-:Y:S01]  /*b000*/  ISETP.LT.U32.AND P0, PT, R8, 0x4, P0 ;  /* 0x000000040800780c */ /* 0x000fe20000701070 */
[----:B------:R-:W0:Y:S01]  /*b010*/  @P1 S2R R5, SR_CgaCtaId ;  /* 0x0000000000051919 */ /* 0x000e220000008800 */
[----:B------:R-:W-:Y:S02]  /*b020*/  @P1 MOV R4, 0x400 ;  /* 0x0000040000041802 */ /* 0x000fe40000000f00 */
[----:B------:R-:W-:Y:S02]  /*b030*/  IADD3.X R17, R17, UR21, RZ, P2, !PT ;  /* 0x0000001511117c10 */ /* 0x000fe400097fe4ff */
[----:B------:R-:W-:Y:S02]  /*b040*/  ISETP.GE.U32.AND P2, PT, R16, UR8, PT ;  /* 0x0000000810007c0c */ /* 0x000fe4000bf46070 */
[----:B------:R-:W-:Y:S02]  /*b050*/  LOP3.LUT R9, R9, 0x3, RZ, 0xc0, !PT ;  /* 0x0000000309097812 */ /* 0x000fe400078ec0ff */
[----:B0-----:R-:W-:-:S04]  /*b060*/  @P1 LEA R4, R5, R4, 0x18 ;  /* 0x0000000405041211 */ /* 0x001fc800078ec0ff */
[----:B------:R0:W-:Y:S01]  /*b070*/  @P1 SYNCS.ARRIVE.TRANS64.A1T0 RZ, [R4+URZ+0x58], RZ ;  /* 0x000058ff04ff19a7 */ /* 0x0001e2000810003f */
[----:B------:R-:W-:Y:S02]  /*b080*/  ISETP.NE.U32.AND P1, PT, R3, 0x1, PT ;  /* 0x000000010300780c */ /* 0x000fe40003f25070 */
[----:B------:R-:W-:Y:S02]  /*b090*/  SEL R3, RZ, 0x1, !P0 ;  /* 0x00000001ff037807 */ /* 0x000fe40004000000 */
[----:B------:R-:W-:Y:S02]  /*b0a0*/  ISETP.GE.U32.AND.EX P0, PT, R17, UR9, PT, P2 ;  /* 0x0000000911007c0c */ /* 0x000fe4000bf06120 */
[----:B------:R-:W-:-:S04]  /*b0b0*/  ISETP.GT.U32.AND P1, PT, R8, 0x3, !P1 ;  /* 0x000000030800780c */ /* 0x000fc80004f24070 */
[----:B0-----:R-:W-:-:S04]  /*b0c0*/  SEL R4, RZ, 0x1, !P1 ;  /* 0x00000001ff047807 */ /* 0x001fc80004800000 */
[--C-:B------:R-:W-:Y:S02]  /*b0d0*/  LOP3.LUT R10, R4, R10, R3.reuse, 0x96, !PT ;  /* 0x0000000a040a7212 */ /* 0x100fe400078e9603 */
[----:B------:R-:W-:Y:S02]  /*b0e0*/  PRMT R4, RZ, 0x7610, R4 ;  /* 0x00007610ff047816 */ /* 0x000fe40000000004 */
[----:B------:R-:W-:Y:S01]  /*b0f0*/  PRMT R3, RZ, 0x7610, R3 ;  /* 0x00007610ff037816 */ /* 0x000fe20000000003 */
[----:B------:R-:W-:Y:S06]  /*b100*/  @P0 BRA `(.L_x_302) ;  /* 0x00000004004c0947 */ /* 0x000fec0003800000 */
[----:B------:R-:W0:Y:S01]  /*b110*/  S2R R14, SR_CTAID.X ;  /* 0x00000000000e7919 */ /* 0x000e220000002500 */
[----:B------:R-:W-:Y:S01]  /*b120*/  ULDC.64 UR8, c[0x0][0x628] ;  /* 0x00018a0000087ab9 */ /* 0x000fe20000000a00 */
[----:B------:R-:W1:Y:S01]  /*b130*/  LDC R15, c[0x0][0x144] ;  /* 0x00005100ff0f7b82 */ /* 0x000e620000000800 */
[----:B------:R-:W-:Y:S01]  /*b140*/  ISETP.NE.U32.AND P0, PT, RZ, UR8, PT ;  /* 0x00000008ff007c0c */ /* 0x000fe2000bf05070 */
[----:B------:R-:W2:Y:S01]  /*b150*/  S2R R12, SR_CTAID.Y ;  /* 0x00000000000c7919 */ /* 0x000ea20000002600 */
[----:B------:R-:W-:Y:S01]  /*b160*/  ULDC UR10, c[0x0][0x150] ;  /* 0x00005400000a7ab9 */ /* 0x000fe20000000800 */
[----:B------:R-:W-:Y:S01]  /*b170*/  ULDC UR11, c[0x0][0x630] ;  /* 0x00018c00000b7ab9 */ /* 0x000fe20000000800 */
[----:B------:R-:W-:Y:S01]  /*b180*/  ISETP.NE.AND.EX P0, PT, RZ, UR9, PT, P0 ;  /* 0x00000009ff007c0c */ /* 0x000fe2000bf05300 */
[----:B------:R-:W-:Y:S01]  /*b190*/  IMAD.MOV.U32 R4, RZ, RZ, R16 ;  /* 0x000000ffff047224 */ /* 0x000fe200078e0010 */
[----:B0-----:R-:W-:-:S05]  /*b1a0*/  I2FP.F32.U32 R5, R14 ;  /* 0x0000000e00057245 */ /* 0x001fca0000201000 */
[----:B------:R-:W-:Y:S01]  /*b1b0*/  FMUL R20, R5, UR10 ;  /* 0x0000000a05147c20 */ /* 0x000fe20008400000 */
[----:B------:R-:W-:-:S05]  /*b1c0*/  IMAD.MOV.U32 R5, RZ, RZ, R17 ;  /* 0x000000ffff057224 */ /* 0x000fca00078e0011 */
[----:B--2---:R-:W-:Y:S05]  /*b1d0*/  @!P0 BRA `(.L_x_303) ;  /* 0x0000000000288947 */ /* 0x004fea0003800000 */
[----:B------:R-:W-:Y:S02]  /*b1e0*/  ULDC UR10, c[0x0][0x634] ;  /* 0x00018d00000a7ab9 */ /* 0x000fe40000000800 */
[----:B------:R-:W-:-:S05]  /*b1f0*/  IADD3 R5, P0, R16, UR10, RZ ;  /* 0x0000000a10057c10 */ /* 0x000fca000ff1e0ff */
[----:B------:R-:W-:-:S04]  /*b200*/  IMAD.X R13, RZ, RZ, R17, P0 ;  /* 0x000000ffff0d7224 */ /* 0x000fc800000e0611 */
[----:B------:R-:W-:-:S04]  /*b210*/  IMAD.WIDE.U32 R6, R13, UR8, RZ ;  /* 0x000000080d067c25 */ /* 0x000fc8000f8e00ff */
[----:B------:R-:W-:-:S04]  /*b220*/  IMAD.WIDE.U32 R6, P0, R5, UR9, R6 ;  /* 0x0000000905067c25 */ /* 0x000fc8000f800006 */
[----:B------:R-:W-:-:S04]  /*b230*/  IMAD.WIDE.U32 R4, R5, UR8, RZ ;  /* 0x0000000805047c25 */ /* 0x000fc8000f8e00ff */
[----:B------:R-:W-:Y:S01]  /*b240*/  IMAD.MOV.U32 R4, RZ, RZ, R7 ;  /* 0x000000ffff047224 */ /* 0x000fe200078e0007 */
[----:B------:R-:W-:Y:S01]  /*b250*/  IADD3 RZ, P1, R5, R6, RZ ;  /* 0x0000000605ff7210 */ /* 0x000fe20007f3e0ff */
[----:B------:R-:W-:-:S04]  /*b260*/  IMAD.X R5, RZ, RZ, RZ, P0 ;  /* 0x000000ffff057224 */ /* 0x000fc800000e06ff */
[----:B------:R-:W-:-:S08]  /*b270*/  IMAD.WIDE.U32.X R4, R13, UR9, R4, P1 ;  /* 0x000000090d047c25 */ /* 0x000fd000088e0404 */
.L_x_303:
[--C-:B------:R-:W-:Y:S01]  /*b280*/  SHF.R.U64 R13, R4, UR11, R5.reuse ;  /* 0x0000000b040d7c19 */ /* 0x100fe20008001205 */
[----:B------:R-:W0:Y:S01]  /*b290*/  F2I.U32.TRUNC.NTZ R20, R20 ;  /* 0x0000001400147305 */ /* 0x000e22000020f000 */
[----:B------:R-:W-:Y:S01]  /*b2a0*/  SHF.R.U32.HI R4, RZ, UR11, R5 ;  /* 0x0000000bff047c19 */ /* 0x000fe20008011605 */
[----:B------:R-:W-:Y:S01]  /*b2b0*/  ULDC.64 UR8, c[0x0][0x620] ;  /* 0x0001880000087ab9 */ /* 0x000fe20000000a00 */
[----:B------:R-:W-:Y:S01]  /*b2c0*/  IADD3 R7, P0, RZ, -R13, RZ ;  /* 0x8000000dff077210 */ /* 0x000fe20007f1e0ff */
[----:B------:R-:W-:Y:S01]  /*b2d0*/  ULDC.64 UR10, c[0x0][0x640] ;  /* 0x00019000000a7ab9 */ /* 0x000fe20000000a00 */
[----:B------:R-:W2:Y:S03]  /*b2e0*/  LDC R21, c[0x0][0x148] ;  /* 0x00005200ff157b82 */ /* 0x000ea60000000800 */
[----:B------:R-:W-:Y:S01]  /*b2f0*/  IMAD.X R4, RZ, RZ, ~R4, P0 ;  /* 0x000000ffff047224 */ /* 0x000fe200000e0e04 */
[----:B------:R-:W-:-:S03]  /*b300*/  ISETP.NE.U32.AND P0, PT, RZ, UR10, PT ;  /* 0x0000000aff007c0c */ /* 0x000fc6000bf05070 */
[----:B------:R-:W-:Y:S01]  /*b310*/  IMAD R6, R4, UR8, RZ ;  /* 0x0000000804067c24 */ /* 0x000fe2000f8e02ff */
[----:B------:R-:W-:Y:S01]  /*b320*/  ISETP.NE.AND.EX P0, PT, RZ, UR11, PT, P0 ;  /* 0x0000000bff007c0c */ /* 0x000fe2000bf05300 */
[----:B------:R-:W-:Y:S01]  /*b330*/  IMAD.WIDE.U32 R4, R7, UR8, R16 ;  /* 0x0000000807047c25 */ /* 0x000fe2000f8e0010 */
[----:B------:R-:W-:-:S03]  /*b340*/  ULDC UR8, c[0x0][0x618] ;  /* 0x0001860000087ab9 */ /* 0x000fc60000000800 */
[----:B------:R-:W-:Y:S01]  /*b350*/  IMAD R7, R7, UR9, R6 ;  /* 0x0000000907077c24 */ /* 0x000fe2000f8e0206 */
[----:B------:R-:W-:Y:S01]  /*b360*/  ULDC UR9, c[0x0][0x154] ;  /* 0x0000550000097ab9 */ /* 0x000fe20000000800 */
[----:B0-----:R-:W-:Y:S02]  /*b370*/  IMAD.MOV R6, RZ, RZ, -R20 ;  /* 0x000000ffff067224 */ /* 0x001fe400078e0a14 */
[----:B------:R-:W-:Y:S02]  /*b380*/  IMAD.IADD R5, R5, 0x1, R7 ;  /* 0x0000000105057824 */ /* 0x000fe400078e0207 */
[----:B-1----:R-:W-:Y:S01]  /*b390*/  IMAD R14, R15, R6, R14 ;  /* 0x000000060f0e7224 */ /* 0x002fe200078e020e */
[----:B------:R-:W-:Y:S02]  /*b3a0*/  I2FP.F32.U32 R6, R12 ;  /* 0x0000000c00067245 */ /* 0x000fe40000201000 */
[--C-:B------:R-:W-:Y:S02]  /*b3b0*/  SHF.R.U64 R15, R4, UR8, R5.reuse ;  /* 0x00000008040f7c19 */ /* 0x100fe40008001205 */
[----:B------:R-:W-:Y:S01]  /*b3c0*/  SHF.R.U32.HI R4, RZ, UR8, R5 ;  /* 0x00000008ff047c19 */ /* 0x000fe20008011605 */
[----:B------:R-:W-:Y:S01]  /*b3d0*/  FMUL R6, R6, UR9 ;  /* 0x0000000906067c20 */ /* 0x000fe20008400000 */
[----:B------:R-:W-:-:S02]  /*b3e0*/  ULDC UR8, c[0x0][0x608] ;  /* 0x0001820000087ab9 */ /* 0x000fc40000000800 */
[--C-:B------:R-:W-:Y:S01]  /*b3f0*/  SHF.R.U64 R22, R15, UR8, R4.reuse ;  /* 0x000000080f167c19 */ /* 0x100fe20008001204 */
[----:B------:R0:W1:Y:S01]  /*b400*/  F2I.U32.TRUNC.NTZ R24, R6 ;  /* 0x0000000600187305 */ /* 0x000062000020f000 */
[----:B------:R-:W-:Y:S01]  /*b410*/  SHF.R.U32.HI R5, RZ, UR8, R4 ;  /* 0x00000008ff057c19 */ /* 0x000fe20008011604 */
[----:B------:R-:W-:-:S03]  /*b420*/  ULDC UR8, c[0x0][0x658] ;  /* 0x0001960000087ab9 */ /* 0x000fc60000000800 */
[--C-:B------:R-:W-:Y:S02]  /*b430*/  SHF.R.U64 R20, R22, UR8, R5.reuse ;  /* 0x0000000816147c19 */ /* 0x100fe40008001205 */
[----:B------:R-:W-:-:S03]  /*b440*/  SHF.R.U32.HI R23, RZ, UR8, R5 ;  /* 0x00000008ff177c19 */ /* 0x000fc60008011605 */
[----:B------:R-:W-:Y:S02]  /*b450*/  IMAD.MOV.U32 R4, RZ, RZ, R20 ;  /* 0x000000ffff047224 */ /* 0x000fe400078e0014 */
[----:B------:R-:W-:Y:S01]  /*b460*/  IMAD.MOV.U32 R5, RZ, RZ, R23 ;  /* 0x000000ffff057224 */ /* 0x000fe200078e0017 */
[----:B0-----:R-:W-:Y:S06]  /*b470*/  @!P0 BRA `(.L_x_304) ;  /* 0x0000000000288947 */ /* 0x001fec0003800000 */
        /* <DEDUP_REMOVED lines=10> */
.L_x_304:
[----:B------:R-:W-:Y:S01]  /*b520*/  ISETP.NE.AND P0, PT, R2, 0x1, PT ;  /* 0x000000010200780c */ /* 0x000fe20003f05270 */
[----:B------:R-:W-:Y:S01]  /*b530*/  ULDC UR8, c[0x0][0x648] ;  /* 0x0001920000087ab9 */ /* 0x000fe20000000800 */
[----:B------:R-:W-:Y:S01]  /*b540*/  LOP3.LUT R22, R22, UR13, RZ, 0xc0, !PT ;  /* 0x0000000d16167c12 */ /* 0x000fe2000f8ec0ff */
[----:B-1----:R-:W-:Y:S01]  /*b550*/  IMAD.MOV R24, RZ, RZ, -R24 ;  /* 0x000000ffff187224 */ /* 0x002fe200078e0a18 */
[----:B------:R-:W-:Y:S01]  /*b560*/  SHF.R.U64 R5, R4, UR8, R5 ;  /* 0x0000000804057c19 */ /* 0x000fe20008001205 */
[----:B------:R-:W-:Y:S01]  /*b570*/  ULDC UR8, c[0x0][0x638] ;  /* 0x00018e0000087ab9 */ /* 0x000fe20000000800 */
[----:B------:R-:W-:Y:S01]  /*b580*/  LOP3.LUT R15, R15, UR4, RZ, 0xc0, !PT ;  /* 0x000000040f0f7c12 */ /* 0x000fe2000f8ec0ff */
[----:B------:R-:W-:Y:S01]  /*b590*/  ULDC UR9, c[0x0][0x610] ;  /* 0x0001840000097ab9 */ /* 0x000fe20000000800 */
[----:B------:R-:W-:Y:S02]  /*b5a0*/  IMAD.MOV.U32 R4, RZ, RZ, 0x1 ;  /* 0x00000001ff047424 */ /* 0x000fe400078e00ff */
[----:B------:R-:W-:-:S02]  /*b5b0*/  IMAD.MOV R7, RZ, RZ, -R5 ;  /* 0x000000ffff077224 */ /* 0x000fc400078e0a05 */
[----:B------:R-:W-:Y:S02]  /*b5c0*/  IMAD R5, R5, UR5, R22 ;  /* 0x0000000505057c24 */ /* 0x000fe4000f8e0216 */
[----:B--2---:R-:W-:Y:S02]  /*b5d0*/  @P0 IMAD R14, R21, R24, R12 ;  /* 0x00000018150e0224 */ /* 0x004fe400078e020c */
[----:B------:R-:W-:Y:S01]  /*b5e0*/  IMAD R20, R7, UR8, R20 ;  /* 0x0000000807147c24 */ /* 0x000fe2000f8e0214 */
[----:B------:R-:W-:Y:S01]  /*b5f0*/  ULDC UR8, c[0x0][0x600] ;  /* 0x0001800000087ab9 */ /* 0x000fe20000000800 */
[----:B------:R-:W-:Y:S02]  /*b600*/  IMAD R14, R5, UR9, R14 ;  /* 0x00000009050e7c24 */ /* 0x000fe4000f8e020e */
[----:B------:R-:W-:-:S05]  /*b610*/  IMAD R5, R20, UR8, R15 ;  /* 0x0000000814057c24 */ /* 0x000fca000f8e020f */
[----:B------:R-:W-:Y:S02]  /*b620*/  SEL R20, R5, R14, !P0 ;  /* 0x0000000e05147207 */ /* 0x000fe40004000000 */
[----:B------:R-:W-:-:S07]  /*b630*/  SEL R12, R14, R5, !P0 ;  /* 0x000000050e0c7207 */ /* 0x000fce0004000000 */
.L_x_302:
[----:B------:R-:W-:Y:S05]  /*b640*/  BSYNC B1 ;  /* 0x0000000000017941 */ /* 0x000fea0003800000 */
.L_x_301:
[----:B------:R-:W-:-:S13]  /*b650*/  LOP3.LUT P0, RZ, R4, 0xff, RZ, 0xc0, !PT ;  /* 0x000000ff04ff7812 */ /* 0x000fda000780c0ff */
[----:B------:R-:W-:Y:S05]  /*b660*/  @P0 BRA `(.L_x_305) ;  /* 0xfffffff400340947 */ /* 0x000fea000383ffff */
[----:B------:R-:W-:Y:S05]  /*b670*/  BSYNC B0 ;  /* 0x0000000000007941 */ /* 0x000fea0003800000 */
.L_x_294:
[----:B------:R-:W-:-:S03]  /*b680*/  UMOV UR8, 0xffffffff ;  /* 0xffffffff00087882 */ /* 0x000fc60000000000 */
[----:B------:R-:W-:Y:S05]  /*b690*/  BRA.DIV UR8, `(.L_x_306) ;  /* 0x0000000608147947 */ /* 0x000fea000b800000 */
[----:B------:R-:W-:-:S13]  /*b6a0*/  ELECT P6, URZ, PT ;  /* 0x00000000003f782f */ /* 0x000fda00038c0000 */
.L_x_320:
[----:B------:R-:W-:Y:S04]  /*b6b0*/  BSSY B0, `(.L_x_307) ;  /* 0x000002b000007945 */ /* 0x000fe80003800000 */
[----:B------:R-:W-:Y:S05]  /*b6c0*/  @!P6 BRA `(.L_x_308) ;  /* 0x0000000000a4e947 */ /* 0x000fea0003800000 */
[----:B------:R-:W-:-:S04]  /*b6d0*/  LOP3.LUT R19, R19, 0x2, RZ, 0xfc, !PT ;  /* 0x0000000213137812 */ /* 0x000fc800078efcff */
[----:B------:R-:W-:-:S13]  /*b6e0*/  ISETP.NE.AND P0, PT, R19, 0x3, PT ;  /* 0x000000031300780c */ /* 0x000fda0003f05270 */
[----:B------:R-:W-:Y:S05]  /*b6f0*/  @!P0 BRA `(.L_x_309) ;  /* 0x0000000000048947 */ /* 0x000fea0003800000 */
[----:B------:R-:W-:Y:S01]  /*b700*/  BPT.TRAP 0x1 ;  /* 0x000000040000795c */ /* 0x000fe20000300000 */
.L_x_309:
[----:B------:R-:W0:Y:S01]  /*b710*/  S2R R3, SR_CgaCtaId ;  /* 0x0000000000037919 */ /* 0x000e220000008800 */
[----:B------:R-:W-:Y:S02]  /*b720*/  MOV R0, 0x400 ;  /* 0x0000040000007802 */ /* 0x000fe40000000f00 */
[----:B------:R-:W-:Y:S02]  /*b730*/  SHF.L.U32 R2, R10, 0x1f, RZ ;  /* 0x0000001f0a027819 */ /* 0x000fe400000006ff */
[----:B0-----:R-:W-:-:S05]  /*b740*/  LEA R0, R3, R0, 0x18 ;  /* 0x0000000003007211 */ /* 0x001fca00078ec0ff */
[----:B------:R-:W-:-:S04]  /*b750*/  VIADD R0, R0, 0x20 ;  /* 0x0000002000007836 */ /* 0x000fc80000000000 */
[C---:B------:R-:W-:Y:S02]  /*b760*/  IMAD R5, R9.reuse, 0x8, R0 ;  /* 0x0000000809057824 */ /* 0x040fe400078e0200 */
[----:B------:R-:W-:Y:S02]  /*b770*/  VIADD R9, R9, 0x1 ;  /* 0x0000000109097836 */ /* 0x000fe40000000000 */
[----:B------:R-:W0:Y:S03]  /*b780*/  SYNCS.PHASECHK.TRANS64.TRYWAIT P0, [R5+URZ], R2 ;  /* 0x00000002050075a7 */ /* 0x000e26000800017f */
[----:B------:R-:W-:-:S04]  /*b790*/  ISETP.NE.AND P1, PT, R9, 0x4, PT ;  /* 0x000000040900780c */ /* 0x000fc80003f25270 */
[----:B------:R-:W-:Y:S02]  /*b7a0*/  SEL R3, RZ, 0x1, P1 ;  /* 0x00000001ff037807 */ /* 0x000fe40000800000 */
[----:B------:R-:W-:Y:S02]  /*b7b0*/  SEL R9, R9, RZ, P1 ;  /* 0x000000ff09097207 */ /* 0x000fe40000800000 */
[----:B------:R-:W-:-:S03]  /*b7c0*/  LOP3.LUT R10, R10, R3, RZ, 0x3c, !PT ;  /* 0x000000030a0a7212 */ /* 0x000fc600078e3cff */
[----:B------:R-:W-:Y:S01]  /*b7d0*/  IMAD R7, R9, 0x8, R0 ;  /* 0x0000000809077824 */ /* 0x000fe200078e0200 */
[----:B------:R-:W-:Y:S01]  /*b7e0*/  SHF.L.U32 R4, R10, 0x1f, RZ ;  /* 0x0000001f0a047819 */ /* 0x000fe200000006ff */
[----:B0-----:R-:W-:Y:S06]  /*b7f0*/  @!P0 BRA `(.L_x_310) ;  /* 0x0000000000dc8947 */ /* 0x001fec0003800000 */
.L_x_321:
[----:B------:R-:W1:Y:S01]  /*b800*/  SYNCS.PHASECHK.TRANS64.TRYWAIT P0, [R7+URZ], R4 ;  /* 0x00000004070075a7 */ /* 0x000e62000800017f */
[----:B0-----:R-:W-:-:S05]  /*b810*/  VIADD R2, R9, 0x1 ;  /* 0x0000000109027836 */ /* 0x001fca0000000000 */
[----:B------:R-:W-:-:S04]  /*b820*/  ISETP.NE.AND P1, PT, R2, 0x4, PT ;  /* 0x000000040200780c */ /* 0x000fc80003f25270 */
[----:B------:R-:W-:Y:S02]  /*b830*/  SEL R3, RZ, 0x1, P1 ;  /* 0x00000001ff037807 */ /* 0x000fe40000800000 */
[----:B------:R-:W-:Y:S02]  /*b840*/  SEL R9, R2, RZ, P1 ;  /* 0x000000ff02097207 */ /* 0x000fe40000800000 */
[----:B------:R-:W-:-:S03]  /*b850*/  LOP3.LUT R11, R10, R3, RZ, 0x3c, !PT ;  /* 0x000000030a0b7212 */ /* 0x000fc600078e3cff */
[----:B------:R-:W-:Y:S01]  /*b860*/  IMAD R6, R9, 0x8, R0 ;  /* 0x0000000809067824 */ /* 0x000fe200078e0200 */
[----:B------:R-:W-:Y:S01]  /*b870*/  SHF.L.U32 R5, R11, 0x1f, RZ ;  /* 0x0000001f0b057819 */ /* 0x000fe200000006ff */
[----:B-1----:R-:W-:Y:S06]  /*b880*/  @!P0 BRA `(.L_x_311) ;  /* 0x0000000000cc8947 */ /* 0x002fec0003800000 */
.L_x_322:
[----:B------:R-:W1:Y:S01]  /*b890*/  SYNCS.PHASECHK.TRANS64.TRYWAIT P0, [R6+URZ], R5 ;  /* 0x00000005060075a7 */ /* 0x000e62000800017f */
[----:B------:R-:W-:-:S05]  /*b8a0*/  VIADD R2, R9, 0x1 ;  /* 0x0000000109027836 */ /* 0x000fca0000000000 */
[----:B------:R-:W-:-:S04]  /*b8b0*/  ISETP.NE.AND P1, PT, R2, 0x4, PT ;  /* 0x000000040200780c */ /* 0x000fc80003f25270 */
[----:B0-----:R-:W-:Y:S02]  /*b8c0*/  SEL R4, RZ, 0x1, P1 ;  /* 0x00000001ff047807 */ /* 0x001fe40000800000 */
[----:B------:R-:W-:Y:S02]  /*b8d0*/  SEL R3, R2, RZ, P1 ;  /* 0x000000ff02037207 */ /* 0x000fe40000800000 */
[----:B------:R-:W-:Y:S01]  /*b8e0*/  LOP3.LUT R4, R11, R4, RZ, 0x3c, !PT ;  /* 0x000000040b047212 */ /* 0x000fe200078e3cff */
[----:B-1----:R-:W-:Y:S06]  /*b8f0*/  @!P0 BRA `(.L_x_312) ;  /* 0x0000000000c48947 */ /* 0x002fec0003800000 */
.L_x_323:
[----:B------:R-:W-:Y:S01]  /*b900*/  IMAD R3, R3, 0x8, R0 ;  /* 0x0000000803037824 */ /* 0x000fe200078e0200 */
[----:B------:R-:W-:-:S07]  /*b910*/  SHF.L.U32 R0, R4, 0x1f, RZ ;  /* 0x0000001f04007819 */ /* 0x000fce00000006ff */
.L_x_313:
[----:B-1----:R1:W2:Y:S02]  /*b920*/  SYNCS.PHASECHK.TRANS64.TRYWAIT P0, [R3+URZ], R0 ;  /* 0x00000000030075a7 */ /* 0x0022a4000800017f */
[----:B--2---:R-:W-:Y:S05]  /*b930*/  @!P0 NANOSLEEP.SYNCS 0x989680 ;  /* 0x009896800000895d */ /* 0x004fea0003900000 */
[----:B------:R-:W2:Y:S02]  /*b940*/  @!P0 SYNCS.PHASECHK.TRANS64 P0, [R3+URZ], R0 ;  /* 0x00000000030085a7 */ /* 0x000ea4000800007f */
[----:B--2---:R-:W-:Y:S05]  /*b950*/  @!P0 BRA `(.L_x_313) ;  /* 0xfffffffc00f08947 */ /* 0x004fea000383ffff */
.L_x_308:
[----:B------:R-:W-:Y:S05]  /*b960*/  BSYNC B0 ;  /* 0x0000000000007941 */ /* 0x000fea0003800000 */
.L_x_307:
[----:B------:R-:W-:Y:S05]  /*b970*/  EXIT ;  /* 0x000000000000794d */ /* 0x000fea0003800000 */
.L_x_21:
[----:B---3--:R3:W4:Y:S02]  /*b980*/  SYNCS.PHASECHK.TRANS64.TRYWAIT P1, [R3+URZ], R0 ;  /* 0x00000000030075a7 */ /* 0x008724000802017f */
[----:B----4-:R-:W-:Y:S05]  /*b990*/  @!P1 NANOSLEEP.SYNCS 0x989680 ;  /* 0x009896800000995d */ /* 0x010fea0003900000 */
[----:B------:R-:W4:Y:S02]  /*b9a0*/  @!P1 SYNCS.PHASECHK.TRANS64 P1, [R3+URZ], R0 ;  /* 0x00000000030095a7 */ /* 0x000f24000802007f */
[----:B----4-:R-:W-:Y:S05]  /*b9b0*/  @!P1 BRA `(.L_x_21) ;  /* 0xfffffffc00f09947 */ /* 0x010fea000383ffff */
[----:B------:R-:W-:Y:S05]  /*b9c0*/  BRA `(.L_x_20) ;  /* 0xffffff5800d47947 */ /* 0x000fea000383ffff */
.L_x_26:
[----:B-1----:R1:W2:Y:S02]  /*b9d0*/  SYNCS.PHASECHK.TRANS64.TRYWAIT P1, [R5+URZ], R4 ;  /* 0x00000004050075a7 */ /* 0x0022a4000802017f */
[----:B--2---:R-:W-:Y:S05]  /*b9e0*/  @!P1 NANOSLEEP.SYNCS 0x989680 ;  /* 0x009896800000995d */ /* 0x004fea0003900000 */
[----:B------:R-:W2:Y:S02]  /*b9f0*/  @!P1 SYNCS.PHASECHK.TRANS64 P1, [R5+URZ], R4 ;  /* 0x00000004050095a7 */ /* 0x000ea4000802007f */
[----:B--2---:R-:W-:Y:S05]  /*ba00*/  @!P1 BRA `(.L_x_26) ;  /* 0xfffffffc00f09947 */ /* 0x004fea000383ffff */
[----:B------:R-:W-:Y:S05]  /*ba10*/  BRA `(.L_x_25) ;  /* 0xffffff5c00d07947 */ /* 0x000fea000383ffff */
.L_x_295:
[----:B------:R-:W-:Y:S01]  /*ba20*/  BSSY B1, `(.L_x_314) ;  /* 0x0000006000017945 */ /* 0x000fe20003800000 */
[----:B------:R-:W-:-:S07]  /*ba30*/  IMAD.MOV.U32 R15, RZ, RZ, -0x1 ;  /* 0xffffffffff0f7424 */ /* 0x000fce00078e00ff */
[----:B------:R-:W-:Y:S05]  /*ba40*/  WARPSYNC.COLLECTIVE R15, `(.L_x_315) ;  /* 0x000000000f0c7348 */ /* 0x000fea0003c00000 */
[----:B------:R-:W-:Y:S02]  /*ba50*/  ELECT P6, UR62, PT ;  /* 0x00000000003e782f */ /* 0x000fe400038c0000 */
[----:B------:R-:W-:Y:S01]  /*ba60*/  MOV R14, UR62 ;  /* 0x0000003e000e7c02 */ /* 0x000fe20008000f00 */
[----:B------:R-:W-:Y:S10]  /*ba70*/  ENDCOLLECTIVE ;  /* 0x000000000000791b */ /* 0x000ff40003800000 */
.L_x_315:
[----:B------:R-:W-:Y:S05]  /*ba80*/  BSYNC B1 ;  /* 0x0000000000017941 */ /* 0x000fea0003800000 */
.L_x_314:
[----:B------:R-:W-:Y:S05]  /*ba90*/  BRA `(.L_x_316) ;  /* 0xfffffff000347947 */ /* 0x000fea000383ffff */
.L_x_298:
[----:B-1----:R1:W2:Y:S02]  /*baa0*/  SYNCS.PHASECHK.TRANS64.TRYWAIT P0, [R22+URZ+0x20], R7 ;  /* 0x00002007160075a7 */ /* 0x0022a4000800017f */
[----:B--2---:R-:W-:Y:S05]  /*bab0*/  @!P0 NANOSLEEP.SYNCS 0x989680 ;  /* 0x009896800000895d */ /* 0x004fea0003900000 */
[----:B------:R-:W2:Y:S02]  /*bac0*/  @!P0 SYNCS.PHASECHK.TRANS64 P0, [R22+URZ+0x20], R7 ;  /* 0x00002007160085a7 */ /* 0x000ea4000800007f */
[----:B--2---:R-:W-:Y:S05]  /*bad0*/  @!P0 BRA `(.L_x_298) ;  /* 0xfffffffc00f08947 */ /* 0x004fea000383ffff */
[----:B------:R-:W-:Y:S05]  /*bae0*/  BRA `(.L_x_317) ;  /* 0xfffffff000707947 */ /* 0x000fea000383ffff */
.L_x_306:
[----:B------:R-:W-:Y:S01]  /*baf0*/  BSSY B0, `(.L_x_318) ;  /* 0x0000006000007945 */ /* 0x000fe20003800000 */
[----:B------:R-:W-:-:S07]  /*bb00*/  IMAD.MOV.U32 R15, RZ, RZ, -0x1 ;  /* 0xffffffffff0f7424 */ /* 0x000fce00078e00ff */
[----:B------:R-:W-:Y:S05]  /*bb10*/  WARPSYNC.COLLECTIVE R15, `(.L_x_319) ;  /* 0x000000000f0c7348 */ /* 0x000fea0003c00000 */
[----:B------:R-:W-:Y:S02]  /*bb20*/  ELECT P6, UR62, PT ;  /* 0x00000000003e782f */ /* 0x000fe400038c0000 */
[----:B------:R-:W-:Y:S01]  /*bb30*/  MOV R14, UR62 ;  /* 0x0000003e000e7c02 */ /* 0x000fe20008000f00 */
[----:B------:R-:W-:Y:S10]  /*bb40*/  ENDCOLLECTIVE ;  /* 0x000000000000791b */ /* 0x000ff40003800000 */
.L_x_319:
[----:B------:R-:W-:Y:S05]  /*bb50*/  BSYNC B0 ;  /* 0x0000000000007941 */ /* 0x000fea0003800000 */
.L_x_318:
[----:B------:R-:W-:Y:S05]  /*bb60*/  BRA `(.L_x_320) ;  /* 0xfffffff800d07947 */ /* 0x000fea000383ffff */
.L_x_310:
[----:B0-----:R0:W1:Y:S02]  /*bb70*/  SYNCS.PHASECHK.TRANS64.TRYWAIT P0, [R5+URZ], R2 ;  /* 0x00000002050075a7 */ /* 0x001064000800017f */
[----:B-1----:R-:W-:Y:S05]  /*bb80*/  @!P0 NANOSLEEP.SYNCS 0x989680 ;  /* 0x009896800000895d */ /* 0x002fea0003900000 */
[----:B------:R-:W1:Y:S02]  /*bb90*/  @!P0 SYNCS.PHASECHK.TRANS64 P0, [R5+URZ], R2 ;  /* 0x00000002050085a7 */ /* 0x000e64000800007f */
[----:B-1----:R-:W-:Y:S05]  /*bba0*/  @!P0 BRA `(.L_x_310) ;  /* 0xfffffffc00f08947 */ /* 0x002fea000383ffff */
[----:B------:R-:W-:Y:S05]  /*bbb0*/  BRA `(.L_x_321) ;  /* 0xfffffffc00107947 */ /* 0x000fea000383ffff */
.L_x_311:
[----:B0-----:R0:W1:Y:S02]  /*bbc0*/  SYNCS.PHASECHK.TRANS64.TRYWAIT P0, [R7+URZ], R4 ;  /* 0x00000004070075a7 */ /* 0x001064000800017f */
[----:B-1----:R-:W-:Y:S05]  /*bbd0*/  @!P0 NANOSLEEP.SYNCS 0x989680 ;  /* 0x009896800000895d */ /* 0x002fea0003900000 */
[----:B------:R-:W1:Y:S02]  /*bbe0*/  @!P0 SYNCS.PHASECHK.TRANS64 P0, [R7+URZ], R4 ;  /* 0x00000004070085a7 */ /* 0x000e64000800007f */
[----:B-1----:R-:W-:Y:S05]  /*bbf0*/  @!P0 BRA `(.L_x_311) ;  /* 0xfffffffc00f08947 */ /* 0x002fea000383ffff */
[----:B------:R-:W-:Y:S05]  /*bc00*/  BRA `(.L_x_322) ;  /* 0xfffffffc00207947 */ /* 0x000fea000383ffff */
.L_x_312:
[----:B0-----:R0:W1:Y:S02]  /*bc10*/  SYNCS.PHASECHK.TRANS64.TRYWAIT P0, [R6+URZ], R5 ;  /* 0x00000005060075a7 */ /* 0x001064000800017f */
[----:B-1----:R-:W-:Y:S05]  /*bc20*/  @!P0 NANOSLEEP.SYNCS 0x989680 ;  /* 0x009896800000895d */ /* 0x002fea0003900000 */
[----:B------:R-:W1:Y:S02]  /*bc30*/  @!P0 SYNCS.PHASECHK.TRANS64 P0, [R6+URZ], R5 ;  /* 0x00000005060085a7 */ /* 0x000e64000800007f */
[----:B-1----:R-:W-:Y:S05]  /*bc40*/  @!P0 BRA `(.L_x_312) ;  /* 0xfffffffc00f08947 */ /* 0x002fea000383ffff */
[----:B------:R-:W-:Y:S05]  /*bc50*/  BRA `(.L_x_323) ;  /* 0xfffffffc00287947 */ /* 0x000fea000383ffff */
.L_x_324:
[----:B------:R-:W-:-:S00]  /*bc60*/  BRA `(.L_x_324) ;  /* 0xfffffffc00fc7947 */ /* 0x000fc0000383ffff */
[----:B------:R-:W-:-:S00]  /*bc70*/  NOP ;  /* 0x0000000000007918 */ /* 0x000fc00000000000 */
        /* <DEDUP_REMOVED lines=8> */
.L_x_325:


//--------------------- .nv.global.init           --------------------------
	.section	.nv.global.init,"aw",@progbits
.nv.global.init:
	.type		$str$22,@object
	.size		$str$22,($str$23 - $str$22)
$str$22:
        /*0000*/ 	.byte	0x6b, 0x5f, 0x74, 0x69, 0x6c, 0x65, 0x5f, 0x63, 0x6f, 0x75, 0x6e, 0x74, 0x20, 0x3e, 0x3d, 0x20
        /*0010*/ 	.byte	0x31, 0x00
	.type		$str$23,@object
	.size		$str$23,(__unnamed_1 - $str$23)
$str$23:
        /*0012*/ 	.byte	0x2f, 0x74, 0x6d, 0x70, 0x2f, 0x63, 0x75, 0x74, 0x6c, 0x61, 0x73, 0x73, 0x5f, 0x73, 0x77, 0x65
        /*0022*/ 	.byte	0x65, 0x70, 0x5f, 0x73, 0x72, 0x63, 0x2f, 0x69, 0x6e, 0x63, 0x6c, 0x75, 0x64, 0x65, 0x2f, 0x63
        /*0032*/ 	.byte	0x75, 0x74, 0x6c, 0x61, 0x73, 0x73, 0x2f, 0x67, 0x65, 0x6d, 0x6d, 0x2f, 0x63, 0x6f, 0x6c, 0x6c
        /*0042*/ 	.byte	0x65, 0x63, 0x74, 0x69, 0x76, 0x65, 0x2f, 0x73, 0x6d, 0x39, 0x30, 0x5f, 0x6d, 0x6d, 0x61, 0x5f
        /*0052*/ 	.byte	0x74, 0x6d, 0x61, 0x5f, 0x67, 0x6d, 0x6d, 0x61, 0x5f, 0x73, 0x73, 0x5f, 0x77, 0x61, 0x72, 0x70
        /*0062*/ 	.byte	0x73, 0x70, 0x65, 0x63, 0x69, 0x61, 0x6c, 0x69, 0x7a, 0x65, 0x64, 0x2e, 0x68, 0x70, 0x70, 0x00
	.type		__unnamed_1,@object
	.size		__unnamed_1,(.L_0 - __unnamed_1)
__unnamed_1:
        /*0072*/ 	.byte	0x76, 0x6f, 0x69, 0x64, 0x20, 0x63, 0x75, 0x74, 0x6c, 0x61, 0x73, 0x73, 0x3a, 0x3a, 0x67, 0x65
        /* <DEDUP_REMOVED lines=181> */
        /*0bd2*/ 	.byte	0x69, 0x64, 0x65, 0x6e, 0x74, 0x69, 0x74, 0x79, 0x5d, 0x00
.L_0:


//--------------------- .nv.shared._ZN7cutlass13device_kernelINS_4gemm6kernel13GemmUniversalIN4cute5tupleIJiiiiEEENS1_10collective13CollectiveMmaINS1_34MainloopSm90TmaGmmaWarpSpecializedILi4ENS5_IJNS4_1CILi2EEESB_NSA_ILi1EEEEEENS1_35KernelTmaWarpSpecializedCooperativeEEENS5_IJNSA_ILi128EEENSA_ILi256EEENSA_ILi64EEEEEENS_10bfloat16_tENS5_IJlSC_lEEESK_SL_NS4_8TiledMMAINS4_8MMA_AtomIJNS4_4SM904GMMA28MMA_64x256x16_F32BF16BF16_SSILNSP_5MajorE0ELSR_0ELNSP_7ScaleInE1ELSS_1EEEEEENS4_6LayoutINS5_IJSB_SC_SC_EEENS5_IJSC_NSA_ILi0EEESX_EEEEENS5_IJNS4_10UnderscoreES10_S10_EEEEENS4_23SM90_TMA_LOAD_MULTICASTENS4_14ComposedLayoutINS4_7SwizzleILi3ELi4ELi3EEENS4_18smem_ptr_flag_bitsILi16EEENSV_INS5_IJNSA_ILi8EEESI_EEENS5_IJSI_SC_EEEEEEEvNS4_8identityES13_S1D_vS1E_EENS_8epilogue10collective6detail29Sm90TmaWarpSpecializedAdapterINS1H_15DefaultEpilogueISK_SL_SL_NS1G_6thread17LinearCombinationISK_Li1EffLNS1L_9ScaleType4KindE0ELNS_15FloatRoundStyleE2ESK_EENS1_15EpilogueDefaultEEEEEvvEEEEvNT_6ParamsE --------------------------
	.section	.nv.shared._ZN7cutlass13device_kernelINS_4gemm6kernel13GemmUniversalIN4cute5tupleIJiiiiEEENS1_10collective13CollectiveMmaINS1_34MainloopSm90TmaGmmaWarpSpecializedILi4ENS5_IJNS4_1CILi2EEESB_NSA_ILi1EEEEEENS1_35KernelTmaWarpSpecializedCooperativeEEENS5_IJNSA_ILi128EEENSA_ILi256EEENSA_ILi64EEEEEENS_10bfloat16_tENS5_IJlSC_lEEESK_SL_NS4_8TiledMMAINS4_8MMA_AtomIJNS4_4SM904GMMA28MMA_64x256x16_F32BF16BF16_SSILNSP_5MajorE0ELSR_0ELNSP_7ScaleInE1ELSS_1EEEEEENS4_6LayoutINS5_IJSB_SC_SC_EEENS5_IJSC_NSA_ILi0EEESX_EEEEENS5_IJNS4_10UnderscoreES10_S10_EEEEENS4_23SM90_TMA_LOAD_MULTICASTENS4_14ComposedLayoutINS4_7SwizzleILi3ELi4ELi3EEENS4_18smem_ptr_flag_bitsILi16EEENSV_INS5_IJNSA_ILi8EEESI_EEENS5_IJSI_SC_EEEEEEEvNS4_8identityES13_S1D_vS1E_EENS_8epilogue10collective6detail29Sm90TmaWarpSpecializedAdapterINS1H_15DefaultEpilogueISK_SL_SL_NS1G_6thread17LinearCombinationISK_Li1EffLNS1L_9ScaleType4KindE0ELNS_15FloatRoundStyleE2ESK_EENS1_15EpilogueDefaultEEEEEvvEEEEvNT_6ParamsE,"aw",@nobits
	.sectionflags	@""
	.align	16
	.zero		1024


//--------------------- .nv.shared.reserved.0     --------------------------
	.section	.nv.shared.reserved.0,"aw",@nobits
	.weak		__nv_reservedSMEM_offset_0_alias
	.size		__nv_reservedSMEM_offset_0_alias, 0, 0
	.other		__nv_reservedSMEM_offset_0_alias,@"STO_CUDA_RESERVED_SHARED STV_DEFAULT"
__nv_reservedSMEM_offset_0_alias:
	.zero		0


//--------------------- .nv.global                --------------------------
	.section	.nv.global,"aw",@nobits
.nv.global:
	.type		_ZN39_INTERNAL_09afd3f9_4_k_cu_01e1160a_37114cute1_E,@object
	.size		_ZN39_INTERNAL_09afd3f9_4_k_cu_01e1160a_37114cute1_E,(_ZN39_INTERNAL_09afd3f9_4_k_cu_01e1160a_37114cuda3std3__45__cpo6cbeginE - _ZN39_INTERNAL_09afd3f9_4_k_cu_01e1160a_37114cute1_E)
_ZN39_INTERNAL_09afd3f9_4_k_cu_01e1160a_37114cute1_E:
	.zero		1
	.type		_ZN39_INTERNAL_09afd3f9_4_k_cu_01e1160a_37114cuda3std3__45__cpo6cbeginE,@object
	.size		_ZN39_INTERNAL_09afd3f9_4_k_cu_01e1160a_37114cuda3std3__45__cpo6cbeginE,(_ZN39_INTERNAL_09afd3f9_4_k_cu_01e1160a_37114cuda3std3__48in_placeE - _ZN39_INTERNAL_09afd3f9_4_k_cu_01e1160a_37114cuda3std3__45__cpo6cbeginE)
_ZN39_INTERNAL_09afd3f9_4_k_cu_01e1160a_37114cuda3std3__45__cpo6cbeginE:
	.zero		1
	.type		_ZN39_INTERNAL_09afd3f9_4_k_cu_01e1160a_37114cuda3std3__48in_placeE,@object
	.size		_ZN39_INTERNAL_09afd3f9_4_k_cu_01e1160a_37114cuda3std3__48in_placeE,(_ZN39_INTERNAL_09afd3f9_4_k_cu_01e1160a_37114cuda3std6ranges3__45__cpo9iter_moveE - _ZN39_INTERNAL_09afd3f9_4_k_cu_01e1160a_37114cuda3std3__48in_placeE)
_ZN39_INTERNAL_09afd3f9_4_k_cu_01e1160a_37114cuda3std3__48in_placeE:
	.zero		1
	.type		_ZN39_INTERNAL_09afd3f9_4_k_cu_01e1160a_37114cuda3std6ranges3__45__cpo9iter_moveE,@object
	.size		_ZN39_INTERNAL_09afd3f9_4_k_cu_01e1160a_37114cuda3std6ranges3__45__cpo9iter_moveE,(_ZN39_INTERNAL_09afd3f9_4_k_cu_01e1160a_37114cuda3std3__45__cpo5beginE - _ZN39_INTERNAL_09afd3f9_4_k_cu_01e1160a_37114cuda3std6ranges3__45__cpo9iter_moveE)
_ZN39_INTERNAL_09afd3f9_4_k_cu_01e1160a_37114cuda3std6ranges3__45__cpo9iter_moveE:
	.zero		1
	.type		_ZN39_INTERNAL_09afd3f9_4_k_cu_01e1160a_37114cuda3std3__45__cpo5beginE,@object
	.size		_ZN39_INTERNAL_09afd3f9_4_k_cu_01e1160a_37114cuda3std3__45__cpo5beginE,(_ZN39_INTERNAL_09afd3f9_4_k_cu_01e1160a_37114cuda3std3__441_GLOBAL__N__09afd3f9_4_k_cu_01e1160a_37116ignoreE - _ZN39_INTERNAL_09afd3f9_4_k_cu_01e1160a_37114cuda3std3__45__cpo5beginE)
_ZN39_INTERNAL_09afd3f9_4_k_cu_01e1160a_37114cuda3std3__45__cpo5beginE:
	.zero		1
	.type		_ZN39_INTERNAL_09afd3f9_4_k_cu_01e1160a_37114cuda3std3__441_GLOBAL__N__09afd3f9_4_k_cu_01e1160a_37116ignoreE,@object
	.size		_ZN39_INTERNAL_09afd3f9_4_k_cu_01e1160a_37114cuda3std3__441_GLOBAL__N__09afd3f9_4_k_cu_01e1160a_37116ignoreE,(_ZN39_INTERNAL_09afd3f9_4_k_cu_01e1160a_37114cute7productE - _ZN39_INTERNAL_09afd3f9_4_k_cu_01e1160a_37114cuda3std3__441_GLOBAL__N__09afd3f9_4_k_cu_01e1160a_37116ignoreE)
_ZN39_INTERNAL_09afd3f9_4_k_cu_01e1160a_37114cuda3std3__441_GLOBAL__N__09afd3f9_4_k_cu_01e1160a_37116ignoreE:
	.zero		1
	.type		_ZN39_INTERNAL_09afd3f9_4_k_cu_01e1160a_37114cute7productE,@object
	.size		_ZN39_INTERNAL_09afd3f9_4_k_cu_01e1160a_37114cute7productE,(_ZN39_INTERNAL_09afd3f9_4_k_cu_01e1160a_37114cuda3std3__45__cpo3endE - _ZN39_INTERNAL_09afd3f9_4_k_cu_01e1160a_37114cute7productE)
_ZN39_INTERNAL_09afd3f9_4_k_cu_01e1160a_37114cute7productE:
	.zero		1
	.type		_ZN39_INTERNAL_09afd3f9_4_k_cu_01e1160a_37114cuda3std3__45__cpo3endE,@object
	.size		_ZN39_INTERNAL_09afd3f9_4_k_cu_01e1160a_37114cuda3std3__45__cpo3endE,(_ZN39_INTERNAL_09afd3f9_4_k_cu_01e1160a_37114cuda3std3__419piecewise_constructE - _ZN39_INTERNAL_09afd3f9_4_k_cu_01e1160a_37114cuda3std3__45__cpo3endE)
_ZN39_INTERNAL_09afd3f9_4_k_cu_01e1160a_37114cuda3std3__45__cpo3endE:
	.zero		1
	.type		_ZN39_INTERNAL_09afd3f9_4_k_cu_01e1160a_37114cuda3std3__419piecewise_constructE,@object
	.size		_ZN39_INTERNAL_09afd3f9_4_k_cu_01e1160a_37114cuda3std3__419piecewise_constructE,(_ZN39_INTERNAL_09afd3f9_4_k_cu_01e1160a_37114cuda3std3__45__cpo4cendE - _ZN39_INTERNAL_09afd3f9_4_k_cu_01e1160a_37114cuda3std3__419piecewise_constructE)
_ZN39_INTERNAL_09afd3f9_4_k_cu_01e1160a_37114cuda3std3__419piecewise_constructE:
	.zero		1
	.type		_ZN39_INTERNAL_09afd3f9_4_k_cu_01e1160a_37114cuda3std3__45__cpo4cendE,@object
	.size		_ZN39_INTERNAL_09afd3f9_4_k_cu_01e1160a_37114cuda3std3__45__cpo4cendE,(_ZN39_INTERNAL_09afd3f9_4_k_cu_01e1160a_37114cuda3std6ranges3__45__cpo4swapE - _ZN39_INTERNAL_09afd3f9_4_k_cu_01e1160a_37114cuda3std3__45__cpo4cendE)
_ZN39_INTERNAL_09afd3f9_4_k_cu_01e1160a_37114cuda3std3__45__cpo4cendE:
	.zero		1
	.type		_ZN39_INTERNAL_09afd3f9_4_k_cu_01e1160a_37114cuda3std6ranges3__45__cpo4swapE,@object
	.size		_ZN39_INTERNAL_09afd3f9_4_k_cu_01e1160a_37114cuda3std6ranges3__45__cpo4swapE,(.L_8 - _ZN39_INTERNAL_09afd3f9_4_k_cu_01e1160a_37114cuda3std6ranges3__45__cpo4swapE)
_ZN39_INTERNAL_09afd3f9_4_k_cu_01e1160a_37114cuda3std6ranges3__45__cpo4swapE:
	.zero		1
.L_8:


//--------------------- .nv.constant0._ZN7cutlass13device_kernelINS_4gemm6kernel13GemmUniversalIN4cute5tupleIJiiiiEEENS1_10collective13CollectiveMmaINS1_34MainloopSm90TmaGmmaWarpSpecializedILi4ENS5_IJNS4_1CILi2EEESB_NSA_ILi1EEEEEENS1_35KernelTmaWarpSpecializedCooperativeEEENS5_IJNSA_ILi128EEENSA_ILi256EEENSA_ILi64EEEEEENS_10bfloat16_tENS5_IJlSC_lEEESK_SL_NS4_8TiledMMAINS4_8MMA_AtomIJNS4_4SM904GMMA28MMA_64x256x16_F32BF16BF16_SSILNSP_5MajorE0ELSR_0ELNSP_7ScaleInE1ELSS_1EEEEEENS4_6LayoutINS5_IJSB_SC_SC_EEENS5_IJSC_NSA_ILi0EEESX_EEEEENS5_IJNS4_10UnderscoreES10_S10_EEEEENS4_23SM90_TMA_LOAD_MULTICASTENS4_14ComposedLayoutINS4_7SwizzleILi3ELi4ELi3EEENS4_18smem_ptr_flag_bitsILi16EEENSV_INS5_IJNSA_ILi8EEESI_EEENS5_IJSI_SC_EEEEEEEvNS4_8identityES13_S1D_vS1E_EENS_8epilogue10collective6detail29Sm90TmaWarpSpecializedAdapterINS1H_15DefaultEpilogueISK_SL_SL_NS1G_6thread17LinearCombinationISK_Li1EffLNS1L_9ScaleType4KindE0ELNS_15FloatRoundStyleE2ESK_EENS1_15EpilogueDefaultEEEEEvvEEEEvNT_6ParamsE --------------------------
	.section	.nv.constant0._ZN7cutlass13device_kernelINS_4gemm6kernel13GemmUniversalIN4cute5tupleIJiiiiEEENS1_10collective13CollectiveMmaINS1_34MainloopSm90TmaGmmaWarpSpecializedILi4ENS5_IJNS4_1CILi2EEESB_NSA_ILi1EEEEEENS1_35KernelTmaWarpSpecializedCooperativeEEENS5_IJNSA_ILi128EEENSA_ILi256EEENSA_ILi64EEEEEENS_10bfloat16_tENS5_IJlSC_lEEESK_SL_NS4_8TiledMMAINS4_8MMA_AtomIJNS4_4SM904GMMA28MMA_64x256x16_F32BF16BF16_SSILNSP_5MajorE0ELSR_0ELNSP_7ScaleInE1ELSS_1EEEEEENS4_6LayoutINS5_IJSB_SC_SC_EEENS5_IJSC_NSA_ILi0EEESX_EEEEENS5_IJNS4_10UnderscoreES10_S10_EEEEENS4_23SM90_TMA_LOAD_MULTICASTENS4_14ComposedLayoutINS4_7SwizzleILi3ELi4ELi3EEENS4_18smem_ptr_flag_bitsILi16EEENSV_INS5_IJNSA_ILi8EEESI_EEENS5_IJSI_SC_EEEEEEEvNS4_8identityES13_S1D_vS1E_EENS_8epilogue10collective6detail29Sm90TmaWarpSpecializedAdapterINS1H_15DefaultEpilogueISK_SL_SL_NS1G_6thread17LinearCombinationISK_Li1EffLNS1L_9ScaleType4KindE0ELNS_15FloatRoundStyleE2ESK_EENS1_15EpilogueDefaultEEEEEvvEEEEvNT_6ParamsE,"a",@progbits
	.sectionflags	@""
	.align	4
.nv.constant0._ZN7cutlass13device_kernelINS_4gemm6kernel13GemmUniversalIN4cute5tupleIJiiiiEEENS1_10collective13CollectiveMmaINS1_34MainloopSm90TmaGmmaWarpSpecializedILi4ENS5_IJNS4_1CILi2EEESB_NSA_ILi1EEEEEENS1_35KernelTmaWarpSpecializedCooperativeEEENS5_IJNSA_ILi128EEENSA_ILi256EEENSA_ILi64EEEEEENS_10bfloat16_tENS5_IJlSC_lEEESK_SL_NS4_8TiledMMAINS4_8MMA_AtomIJNS4_4SM904GMMA28MMA_64x256x16_F32BF16BF16_SSILNSP_5MajorE0ELSR_0ELNSP_7ScaleInE1ELSS_1EEEEEENS4_6LayoutINS5_IJSB_SC_SC_EEENS5_IJSC_NSA_ILi0EEESX_EEEEENS5_IJNS4_10UnderscoreES10_S10_EEEEENS4_23SM90_TMA_LOAD_MULTICASTENS4_14ComposedLayoutINS4_7SwizzleILi3ELi4ELi3EEENS4_18smem_ptr_flag_bitsILi16EEENSV_INS5_IJNSA_ILi8EEESI_EEENS5_IJSI_SC_EEEEEEEvNS4_8identityES13_S1D_vS1E_EENS_8epilogue10collective6detail29Sm90TmaWarpSpecializedAdapterINS1H_15DefaultEpilogueISK_SL_SL_NS1G_6thread17LinearCombinationISK_Li1EffLNS1L_9ScaleType4KindE0ELNS_15FloatRoundStyleE2ESK_EENS1_15EpilogueDefaultEEEEEvvEEEEvNT_6ParamsE:
	.zero		1664


//--------------------- SYMBOLS --------------------------

	.type		.nv.reservedSmem.offset0,@object
	.size		.nv.reservedSmem.offset0,0x4
	.type		__assertfail,@function
